//
// Generated by NVIDIA NVVM Compiler
//
// Compiler Build ID: CL-36424714
// Cuda compilation tools, release 13.0, V13.0.88
// Based on NVVM 20.0.0
//

.version 9.0
.target sm_100
.address_size 64

	// .globl	_Z11attn_scoresPfS_
.extern .shared .align 16 .b8 smem[];

.visible .entry _Z11attn_scoresPfS_(
	.param .u64 .ptr .align 1 _Z11attn_scoresPfS__param_0,
	.param .u64 .ptr .align 1 _Z11attn_scoresPfS__param_1
)
{
	.reg .pred 	%p<3>;
	.reg .b32 	%r<6>;
	.reg .b32 	%f<11>;
	.reg .b64 	%rd<11>;

	ld.param.u64 	%rd1, [_Z11attn_scoresPfS__param_0];
	ld.param.u64 	%rd2, [_Z11attn_scoresPfS__param_1];
	mov.u32 	%r1, %tid.x;
	setp.gt.u32 	%p1, %r1, 5;
	@%p1 bra 	$L__BB0_2;
	mov.u32 	%r2, %ctaid.x;
	cvta.to.global.u64 	%rd3, %rd2;
	cvta.to.global.u64 	%rd4, %rd1;
	mul.lo.s32 	%r3, %r1, 3;
	mul.lo.s32 	%r4, %r2, 3;
	mul.wide.u32 	%rd5, %r4, 4;
	add.s64 	%rd6, %rd4, %rd5;
	ld.global.nc.f32 	%f1, [%rd6];
	mul.wide.u32 	%rd7, %r3, 4;
	add.s64 	%rd8, %rd4, %rd7;
	ld.global.nc.f32 	%f2, [%rd8];
	fma.rn.f32 	%f3, %f1, %f2, 0f00000000;
	ld.global.nc.f32 	%f4, [%rd6+4];
	ld.global.nc.f32 	%f5, [%rd8+4];
	fma.rn.f32 	%f6, %f4, %f5, %f3;
	ld.global.nc.f32 	%f7, [%rd6+8];
	ld.global.nc.f32 	%f8, [%rd8+8];
	fma.rn.f32 	%f9, %f7, %f8, %f6;
	setp.gt.u32 	%p2, %r1, %r2;
	selp.f32 	%f10, 0fCE6E6B28, %f9, %p2;
	mad.lo.s32 	%r5, %r2, 6, %r1;
	mul.wide.u32 	%rd9, %r5, 4;
	add.s64 	%rd10, %rd3, %rd9;
	st.global.f32 	[%rd10], %f10;
$L__BB0_2:
	ret;

}
	// .globl	_Z15softmax_inplacePf
.visible .entry _Z15softmax_inplacePf(
	.param .u64 .ptr .align 1 _Z15softmax_inplacePf_param_0
)
{
	.reg .pred 	%p<32>;
	.reg .b32 	%r<52>;
	.reg .b32 	%f<85>;
	.reg .b64 	%rd<5>;

	ld.param.u64 	%rd2, [_Z15softmax_inplacePf_param_0];
	mov.u32 	%r1, %ctaid.x;
	mov.u32 	%r2, %tid.x;
	setp.gt.u32 	%p1, %r1, 5;
	@%p1 bra 	$L__BB1_20;
	cvta.to.global.u64 	%rd3, %rd2;
	mad.lo.s32 	%r5, %r1, 6, %r2;
	mul.wide.u32 	%rd4, %r5, 4;
	add.s64 	%rd1, %rd3, %rd4;
	ld.global.f32 	%f1, [%rd1];
	mov.b32 	%r6, %f1;
	shfl.sync.down.b32	%r7|%p2, %r6, 16, 31, -1;
	mov.b32 	%f15, %r7;
	max.f32 	%f16, %f1, %f15;
	mov.b32 	%r8, %f16;
	shfl.sync.down.b32	%r9|%p3, %r8, 8, 31, -1;
	mov.b32 	%f17, %r9;
	max.f32 	%f18, %f16, %f17;
	mov.b32 	%r10, %f18;
	shfl.sync.down.b32	%r11|%p4, %r10, 4, 31, -1;
	mov.b32 	%f19, %r11;
	max.f32 	%f20, %f18, %f19;
	mov.b32 	%r12, %f20;
	shfl.sync.down.b32	%r13|%p5, %r12, 2, 31, -1;
	mov.b32 	%f21, %r13;
	max.f32 	%f22, %f20, %f21;
	mov.b32 	%r14, %f22;
	shfl.sync.down.b32	%r15|%p6, %r14, 1, 31, -1;
	mov.b32 	%f23, %r15;
	max.f32 	%f2, %f22, %f23;
	and.b32  	%r3, %r2, 31;
	setp.ne.s32 	%p7, %r3, 0;
	shr.u32 	%r16, %r2, 3;
	mov.u32 	%r17, smem;
	add.s32 	%r4, %r17, %r16;
	@%p7 bra 	$L__BB1_3;
	st.shared.f32 	[%r4], %f2;
$L__BB1_3:
	bar.sync 	0;
	setp.gt.u32 	%p8, %r2, 31;
	@%p8 bra 	$L__BB1_8;
	setp.ne.s32 	%p9, %r2, 0;
	mov.f32 	%f81, 0fFF800000;
	@%p9 bra 	$L__BB1_6;
	ld.shared.f32 	%f81, [smem];
$L__BB1_6:
	setp.ne.s32 	%p10, %r2, 0;
	mov.b32 	%r18, %f81;
	shfl.sync.down.b32	%r19|%p11, %r18, 16, 31, -1;
	mov.b32 	%f25, %r19;
	max.f32 	%f26, %f81, %f25;
	mov.b32 	%r20, %f26;
	shfl.sync.down.b32	%r21|%p12, %r20, 8, 31, -1;
	mov.b32 	%f27, %r21;
	max.f32 	%f28, %f26, %f27;
	mov.b32 	%r22, %f28;
	shfl.sync.down.b32	%r23|%p13, %r22, 4, 31, -1;
	mov.b32 	%f29, %r23;
	max.f32 	%f30, %f28, %f29;
	mov.b32 	%r24, %f30;
	shfl.sync.down.b32	%r25|%p14, %r24, 2, 31, -1;
	mov.b32 	%f31, %r25;
	max.f32 	%f32, %f30, %f31;
	mov.b32 	%r26, %f32;
	shfl.sync.down.b32	%r27|%p15, %r26, 1, 31, -1;
	mov.b32 	%f33, %r27;
	max.f32 	%f5, %f32, %f33;
	@%p10 bra 	$L__BB1_8;
	st.shared.f32 	[smem], %f5;
$L__BB1_8:
	bar.sync 	0;
	ld.shared.f32 	%f6, [smem];
	setp.eq.f32 	%p16, %f1, 0fCE6E6B28;
	mov.f32 	%f82, 0f00000000;
	@%p16 bra 	$L__BB1_10;
	sub.f32 	%f35, %f1, %f6;
	fma.rn.f32 	%f36, %f35, 0f3BBB989D, 0f3F000000;
	cvt.sat.f32.f32 	%f37, %f36;
	mov.f32 	%f38, 0f4B400001;
	mov.f32 	%f39, 0f437C0000;
	fma.rm.f32 	%f40, %f37, %f39, %f38;
	add.f32 	%f41, %f40, 0fCB40007F;
	neg.f32 	%f42, %f41;
	fma.rn.f32 	%f43, %f35, 0f3FB8AA3B, %f42;
	fma.rn.f32 	%f44, %f35, 0f32A57060, %f43;
	mov.b32 	%r28, %f40;
	shl.b32 	%r29, %r28, 23;
	mov.b32 	%f45, %r29;
	ex2.approx.ftz.f32 	%f46, %f44;
	mul.f32 	%f82, %f46, %f45;
$L__BB1_10:
	setp.ne.s32 	%p17, %r3, 0;
	mov.b32 	%r30, %f82;
	shfl.sync.down.b32	%r31|%p18, %r30, 16, 31, -1;
	mov.b32 	%f47, %r31;
	add.f32 	%f48, %f82, %f47;
	mov.b32 	%r32, %f48;
	shfl.sync.down.b32	%r33|%p19, %r32, 8, 31, -1;
	mov.b32 	%f49, %r33;
	add.f32 	%f50, %f48, %f49;
	mov.b32 	%r34, %f50;
	shfl.sync.down.b32	%r35|%p20, %r34, 4, 31, -1;
	mov.b32 	%f51, %r35;
	add.f32 	%f52, %f50, %f51;
	mov.b32 	%r36, %f52;
	shfl.sync.down.b32	%r37|%p21, %r36, 2, 31, -1;
	mov.b32 	%f53, %r37;
	add.f32 	%f54, %f52, %f53;
	mov.b32 	%r38, %f54;
	shfl.sync.down.b32	%r39|%p22, %r38, 1, 31, -1;
	mov.b32 	%f55, %r39;
	add.f32 	%f9, %f54, %f55;
	@%p17 bra 	$L__BB1_12;
	st.shared.f32 	[%r4], %f9;
$L__BB1_12:
	setp.gt.u32 	%p23, %r2, 31;
	bar.sync 	0;
	@%p23 bra 	$L__BB1_17;
	setp.ne.s32 	%p24, %r2, 0;
	mov.f32 	%f83, 0f00000000;
	@%p24 bra 	$L__BB1_15;
	ld.shared.f32 	%f83, [smem];
$L__BB1_15:
	setp.ne.s32 	%p25, %r2, 0;
	mov.b32 	%r40, %f83;
	shfl.sync.down.b32	%r41|%p26, %r40, 16, 31, -1;
	mov.b32 	%f57, %r41;
	add.f32 	%f58, %f83, %f57;
	mov.b32 	%r42, %f58;
	shfl.sync.down.b32	%r43|%p27, %r42, 8, 31, -1;
	mov.b32 	%f59, %r43;
	add.f32 	%f60, %f58, %f59;
	mov.b32 	%r44, %f60;
	shfl.sync.down.b32	%r45|%p28, %r44, 4, 31, -1;
	mov.b32 	%f61, %r45;
	add.f32 	%f62, %f60, %f61;
	mov.b32 	%r46, %f62;
	shfl.sync.down.b32	%r47|%p29, %r46, 2, 31, -1;
	mov.b32 	%f63, %r47;
	add.f32 	%f64, %f62, %f63;
	mov.b32 	%r48, %f64;
	shfl.sync.down.b32	%r49|%p30, %r48, 1, 31, -1;
	mov.b32 	%f65, %r49;
	add.f32 	%f12, %f64, %f65;
	@%p25 bra 	$L__BB1_17;
	st.shared.f32 	[smem], %f12;
$L__BB1_17:
	setp.eq.f32 	%p31, %f1, 0fCE6E6B28;
	bar.sync 	0;
	mov.f32 	%f84, 0f00000000;
	@%p31 bra 	$L__BB1_19;
	ld.shared.f32 	%f67, [smem];
	sub.f32 	%f68, %f1, %f6;
	fma.rn.f32 	%f69, %f68, 0f3BBB989D, 0f3F000000;
	cvt.sat.f32.f32 	%f70, %f69;
	mov.f32 	%f71, 0f4B400001;
	mov.f32 	%f72, 0f437C0000;
	fma.rm.f32 	%f73, %f70, %f72, %f71;
	add.f32 	%f74, %f73, 0fCB40007F;
	neg.f32 	%f75, %f74;
	fma.rn.f32 	%f76, %f68, 0f3FB8AA3B, %f75;
	fma.rn.f32 	%f77, %f68, 0f32A57060, %f76;
	mov.b32 	%r50, %f73;
	shl.b32 	%r51, %r50, 23;
	mov.b32 	%f78, %r51;
	ex2.approx.ftz.f32 	%f79, %f77;
	mul.f32 	%f80, %f79, %f78;
	div.rn.f32 	%f84, %f80, %f67;
$L__BB1_19:
	st.global.f32 	[%rd1], %f84;
$L__BB1_20:
	ret;

}
	// .globl	_Z14context_vectorPfS_S_
.visible .entry _Z14context_vectorPfS_S_(
	.param .u64 .ptr .align 1 _Z14context_vectorPfS_S__param_0,
	.param .u64 .ptr .align 1 _Z14context_vectorPfS_S__param_1,
	.param .u64 .ptr .align 1 _Z14context_vectorPfS_S__param_2
)
{
	.reg .pred 	%p<9>;
	.reg .b32 	%r<33>;
	.reg .b32 	%f<67>;
	.reg .b64 	%rd<51>;

	ld.param.u64 	%rd10, [_Z14context_vectorPfS_S__param_0];
	ld.param.u64 	%rd11, [_Z14context_vectorPfS_S__param_1];
	ld.param.u64 	%rd9, [_Z14context_vectorPfS_S__param_2];
	cvta.to.global.u64 	%rd1, %rd11;
	cvta.to.global.u64 	%rd2, %rd10;
	mov.u32 	%r1, %ctaid.x;
	mov.u32 	%r2, %tid.x;
	setp.gt.u32 	%p1, %r2, 2;
	@%p1 bra 	$L__BB2_13;
	mul.lo.s32 	%r3, %r1, 6;
	add.s32 	%r4, %r1, 1;
	and.b32  	%r5, %r4, 7;
	setp.lt.u32 	%p2, %r1, 7;
	mov.f32 	%f66, 0f00000000;
	mov.b32 	%r31, 0;
	@%p2 bra 	$L__BB2_4;
	and.b32  	%r31, %r4, 2147483640;
	neg.s32 	%r29, %r31;
	mul.wide.u32 	%rd12, %r2, 4;
	add.s64 	%rd13, %rd12, %rd2;
	add.s64 	%rd50, %rd13, 48;
	mul.wide.u32 	%rd14, %r3, 4;
	add.s64 	%rd15, %rd14, %rd1;
	add.s64 	%rd49, %rd15, 16;
	mov.f32 	%f66, 0f00000000;
$L__BB2_3:
	.pragma "nounroll";
	ld.global.nc.f32 	%f16, [%rd50+-48];
	ld.global.nc.f32 	%f17, [%rd49+-16];
	fma.rn.f32 	%f18, %f16, %f17, %f66;
	ld.global.nc.f32 	%f19, [%rd50+-36];
	ld.global.nc.f32 	%f20, [%rd49+-12];
	fma.rn.f32 	%f21, %f19, %f20, %f18;
	ld.global.nc.f32 	%f22, [%rd50+-24];
	ld.global.nc.f32 	%f23, [%rd49+-8];
	fma.rn.f32 	%f24, %f22, %f23, %f21;
	ld.global.nc.f32 	%f25, [%rd50+-12];
	ld.global.nc.f32 	%f26, [%rd49+-4];
	fma.rn.f32 	%f27, %f25, %f26, %f24;
	ld.global.nc.f32 	%f28, [%rd50];
	ld.global.nc.f32 	%f29, [%rd49];
	fma.rn.f32 	%f30, %f28, %f29, %f27;
	ld.global.nc.f32 	%f31, [%rd50+12];
	ld.global.nc.f32 	%f32, [%rd49+4];
	fma.rn.f32 	%f33, %f31, %f32, %f30;
	ld.global.nc.f32 	%f34, [%rd50+24];
	ld.global.nc.f32 	%f35, [%rd49+8];
	fma.rn.f32 	%f36, %f34, %f35, %f33;
	ld.global.nc.f32 	%f37, [%rd50+36];
	ld.global.nc.f32 	%f38, [%rd49+12];
	fma.rn.f32 	%f66, %f37, %f38, %f36;
	add.s32 	%r29, %r29, 8;
	add.s64 	%rd50, %rd50, 96;
	add.s64 	%rd49, %rd49, 32;
	setp.ne.s32 	%p3, %r29, 0;
	@%p3 bra 	$L__BB2_3;
$L__BB2_4:
	setp.eq.s32 	%p4, %r5, 0;
	@%p4 bra 	$L__BB2_12;
	setp.lt.u32 	%p5, %r5, 4;
	@%p5 bra 	$L__BB2_7;
	mad.lo.s32 	%r16, %r31, 3, %r2;
	mul.wide.u32 	%rd16, %r16, 4;
	add.s64 	%rd17, %rd2, %rd16;
	ld.global.nc.f32 	%f40, [%rd17];
	add.s32 	%r17, %r31, %r3;
	mul.wide.u32 	%rd18, %r17, 4;
	add.s64 	%rd19, %rd1, %rd18;
	ld.global.nc.f32 	%f41, [%rd19];
	fma.rn.f32 	%f42, %f40, %f41, %f66;
	add.s32 	%r18, %r16, 3;
	mul.wide.u32 	%rd20, %r18, 4;
	add.s64 	%rd21, %rd2, %rd20;
	ld.global.nc.f32 	%f43, [%rd21];
	cvt.u64.u32 	%rd22, %r3;
	cvt.u64.u32 	%rd23, %r31;
	add.s64 	%rd24, %rd23, %rd22;
	shl.b64 	%rd25, %rd24, 2;
	add.s64 	%rd26, %rd1, %rd25;
	ld.global.nc.f32 	%f44, [%rd26+4];
	fma.rn.f32 	%f45, %f43, %f44, %f42;
	add.s32 	%r19, %r16, 6;
	mul.wide.u32 	%rd27, %r19, 4;
	add.s64 	%rd28, %rd2, %rd27;
	ld.global.nc.f32 	%f46, [%rd28];
	ld.global.nc.f32 	%f47, [%rd26+8];
	fma.rn.f32 	%f48, %f46, %f47, %f45;
	add.s32 	%r20, %r16, 9;
	mul.wide.u32 	%rd29, %r20, 4;
	add.s64 	%rd30, %rd2, %rd29;
	ld.global.nc.f32 	%f49, [%rd30];
	ld.global.nc.f32 	%f50, [%rd26+12];
	fma.rn.f32 	%f66, %f49, %f50, %f48;
	add.s32 	%r31, %r31, 4;
$L__BB2_7:
	and.b32  	%r21, %r4, 3;
	setp.eq.s32 	%p6, %r21, 0;
	@%p6 bra 	$L__BB2_12;
	setp.eq.s32 	%p7, %r21, 1;
	@%p7 bra 	$L__BB2_10;
	mad.lo.s32 	%r22, %r31, 3, %r2;
	mul.wide.u32 	%rd31, %r22, 4;
	add.s64 	%rd32, %rd2, %rd31;
	ld.global.nc.f32 	%f52, [%rd32];
	add.s32 	%r23, %r31, %r3;
	mul.wide.u32 	%rd33, %r23, 4;
	add.s64 	%rd34, %rd1, %rd33;
	ld.global.nc.f32 	%f53, [%rd34];
	fma.rn.f32 	%f54, %f52, %f53, %f66;
	add.s32 	%r24, %r22, 3;
	mul.wide.u32 	%rd35, %r24, 4;
	add.s64 	%rd36, %rd2, %rd35;
	ld.global.nc.f32 	%f55, [%rd36];
	cvt.u64.u32 	%rd37, %r3;
	cvt.u64.u32 	%rd38, %r31;
	add.s64 	%rd39, %rd38, %rd37;
	shl.b64 	%rd40, %rd39, 2;
	add.s64 	%rd41, %rd1, %rd40;
	ld.global.nc.f32 	%f56, [%rd41+4];
	fma.rn.f32 	%f66, %f55, %f56, %f54;
	add.s32 	%r31, %r31, 2;
$L__BB2_10:
	and.b32  	%r25, %r1, 1;
	setp.eq.b32 	%p8, %r25, 1;
	@%p8 bra 	$L__BB2_12;
	mad.lo.s32 	%r26, %r31, 3, %r2;
	mul.wide.u32 	%rd42, %r26, 4;
	add.s64 	%rd43, %rd2, %rd42;
	ld.global.nc.f32 	%f57, [%rd43];
	add.s32 	%r27, %r31, %r3;
	mul.wide.u32 	%rd44, %r27, 4;
	add.s64 	%rd45, %rd1, %rd44;
	ld.global.nc.f32 	%f58, [%rd45];
	fma.rn.f32 	%f66, %f57, %f58, %f66;
$L__BB2_12:
	mad.lo.s32 	%r28, %r1, 3, %r2;
	cvta.to.global.u64 	%rd46, %rd9;
	mul.wide.u32 	%rd47, %r28, 4;
	add.s64 	%rd48, %rd46, %rd47;
	st.global.f32 	[%rd48], %f66;
$L__BB2_13:
	ret;

}


// ===== COMPILED SASS (sm_100) =====

	.target	sm_100

	.elftype	@"ET_EXEC"


//--------------------- .note.nv.tkinfo           --------------------------
	.section	.note.nv.tkinfo,"",@"SHT_NOTE"
	.sectionflags	@"SHF_NOTE_NV_TKINFO"
	.tkinfo
        /*0018*/ 	.word	0x00000002
        /*0030*/ 	.string	""
        /*0030*/ 	.string	"ptxas"
        /*0030*/ 	.string	"Cuda compilation tools, release 13.0, V13.0.88"
        /*0030*/ 	.string	"Build cuda_13.0.r13.0/compiler.36424714_0"
        /*0030*/ 	.string	"-arch sm_100 -m 64 "



//--------------------- .note.nv.cuinfo           --------------------------
	.section	.note.nv.cuinfo,"",@"SHT_NOTE"
	.sectionflags	@"SHF_NOTE_NV_CUINFO"
        /*0018*/ 	.short	0x0002
        /*001a*/ 	.short	0x0064
        /*001c*/ 	.short	0x0082
	.zero		2


//--------------------- .nv.info                  --------------------------
	.section	.nv.info,"",@"SHT_CUDA_INFO"
	.align	4


	//----- nvinfo : EIATTR_REGCOUNT
	.align		4
        /*0000*/ 	.byte	0x04, 0x2f
        /*0002*/ 	.short	(.L_1 - .L_0)
	.align		4
.L_0:
        /*0004*/ 	.word	index@(_Z11attn_scoresPfS_)
        /*0008*/ 	.word	0x00000012


	//----- nvinfo : EIATTR_FRAME_SIZE
	.align		4
.L_1:
        /*000c*/ 	.byte	0x04, 0x11
        /*000e*/ 	.short	(.L_3 - .L_2)
	.align		4
.L_2:
        /*0010*/ 	.word	index@(_Z11attn_scoresPfS_)
        /*0014*/ 	.word	0x00000000


	//----- nvinfo : EIATTR_REGCOUNT
	.align		4
.L_3:
        /*0018*/ 	.byte	0x04, 0x2f
        /*001a*/ 	.short	(.L_5 - .L_4)
	.align		4
.L_4:
        /*001c*/ 	.word	index@(_Z15softmax_inplacePf)
        /*0020*/ 	.word	0x00000013


	//----- nvinfo : EIATTR_FRAME_SIZE
	.align		4
.L_5:
        /*0024*/ 	.byte	0x04, 0x11
        /*0026*/ 	.short	(.L_7 - .L_6)
	.align		4
.L_6:
        /*0028*/ 	.word	index@($__internal_0_$__cuda_sm3x_div_rn_noftz_f32_slowpath)
        /*002c*/ 	.word	0x00000000


	//----- nvinfo : EIATTR_FRAME_SIZE
	.align		4
.L_7:
        /*0030*/ 	.byte	0x04, 0x11
        /*0032*/ 	.short	(.L_9 - .L_8)
	.align		4
.L_8:
        /*0034*/ 	.word	index@(_Z15softmax_inplacePf)
        /*0038*/ 	.word	0x00000000


	//----- nvinfo : EIATTR_REGCOUNT
	.align		4
.L_9:
        /*003c*/ 	.byte	0x04, 0x2f
        /*003e*/ 	.short	(.L_11 - .L_10)
	.align		4
.L_10:
        /*0040*/ 	.word	index@(_Z14context_vectorPfS_S_)
        /*0044*/ 	.word	0x0000001d


	//----- nvinfo : EIATTR_FRAME_SIZE
	.align		4
.L_11:
        /*0048*/ 	.byte	0x04, 0x11
        /*004a*/ 	.short	(.L_13 - .L_12)
	.align		4
.L_12:
        /*004c*/ 	.word	index@(_Z14context_vectorPfS_S_)
        /*0050*/ 	.word	0x00000000


	//----- nvinfo : EIATTR_MIN_STACK_SIZE
	.align		4
.L_13:
        /*0054*/ 	.byte	0x04, 0x12
        /*0056*/ 	.short	(.L_15 - .L_14)
	.align		4
.L_14:
        /*0058*/ 	.word	index@(_Z14context_vectorPfS_S_)
        /*005c*/ 	.word	0x00000000


	//----- nvinfo : EIATTR_MIN_STACK_SIZE
	.align		4
.L_15:
        /*0060*/ 	.byte	0x04, 0x12
        /*0062*/ 	.short	(.L_17 - .L_16)
	.align		4
.L_16:
        /*0064*/ 	.word	index@(_Z15softmax_inplacePf)
        /*0068*/ 	.word	0x00000000


	//----- nvinfo : EIATTR_MIN_STACK_SIZE
	.align		4
.L_17:
        /*006c*/ 	.byte	0x04, 0x12
        /*006e*/ 	.short	(.L_19 - .L_18)
	.align		4
.L_18:
        /*0070*/ 	.word	index@(_Z11attn_scoresPfS_)
        /*0074*/ 	.word	0x00000000
.L_19:


//--------------------- .nv.compat                --------------------------
	.section	.nv.compat,"",@"SHT_CUDA_COMPAT_INFO"
	.align	4
        /*0000*/ 	.byte	0x02, 0x09, 0x00, 0x00, 0x02, 0x02, 0x01, 0x00, 0x02, 0x05, 0x05, 0x00, 0x03, 0x07, 0x01, 0x01
        /*0010*/ 	.byte	0x02, 0x03, 0x00, 0x00, 0x02, 0x06, 0x01, 0x00, 0x04, 0x0b, 0x08, 0x00, 0x01, 0x00, 0x00, 0x00
        /*0020*/ 	.byte	0x00, 0x00, 0x00, 0x00


//--------------------- .nv.info._Z14context_vectorPfS_S_ --------------------------
	.section	.nv.info._Z14context_vectorPfS_S_,"",@"SHT_CUDA_INFO"
	.sectionflags	@""
	.align	4


	//----- nvinfo : EIATTR_CUDA_API_VERSION
	.align		4
        /*0000*/ 	.byte	0x04, 0x37
        /*0002*/ 	.short	(.L_21 - .L_20)
.L_20:
        /*0004*/ 	.word	0x00000082


	//----- nvinfo : EIATTR_KPARAM_INFO
	.align		4
.L_21:
        /*0008*/ 	.byte	0x04, 0x17
        /*000a*/ 	.short	(.L_23 - .L_22)
.L_22:
        /*000c*/ 	.word	0x00000000
        /*0010*/ 	.short	0x0002
        /*0012*/ 	.short	0x0010
        /*0014*/ 	.byte	0x00, 0xf5, 0x21, 0x00


	//----- nvinfo : EIATTR_KPARAM_INFO
	.align		4
.L_23:
        /*0018*/ 	.byte	0x04, 0x17
        /*001a*/ 	.short	(.L_25 - .L_24)
.L_24:
        /*001c*/ 	.word	0x00000000
        /*0020*/ 	.short	0x0001
        /*0022*/ 	.short	0x0008
        /*0024*/ 	.byte	0x00, 0xf5, 0x21, 0x00


	//----- nvinfo : EIATTR_KPARAM_INFO
	.align		4
.L_25:
        /*0028*/ 	.byte	0x04, 0x17
        /*002a*/ 	.short	(.L_27 - .L_26)
.L_26:
        /*002c*/ 	.word	0x00000000
        /*0030*/ 	.short	0x0000
        /*0032*/ 	.short	0x0000
        /*0034*/ 	.byte	0x00, 0xf5, 0x21, 0x00


	//----- nvinfo : EIATTR_SPARSE_MMA_MASK
	.align		4
.L_27:
        /*0038*/ 	.byte	0x03, 0x50
        /*003a*/ 	.short	0x0000


	//----- nvinfo : EIATTR_MAXREG_COUNT
	.align		4
        /*003c*/ 	.byte	0x03, 0x1b
        /*003e*/ 	.short	0x00ff


	//----- nvinfo : EIATTR_MERCURY_ISA_VERSION
	.align		4
        /*0040*/ 	.byte	0x03, 0x5f
        /*0042*/ 	.short	0x0101


	//----- nvinfo : EIATTR_VRC_CTA_INIT_COUNT
	.align		4
        /*0044*/ 	.byte	0x02, 0x4a
	.zero		1
	.zero		1


	//----- nvinfo : EIATTR_EXIT_INSTR_OFFSETS
	.align		4
        /*0048*/ 	.byte	0x04, 0x1c
        /*004a*/ 	.short	(.L_29 - .L_28)


	//   ....[0]....
.L_28:
        /*004c*/ 	.word	0x00000030


	//   ....[1]....
        /*0050*/ 	.word	0x00000800


	//----- nvinfo : EIATTR_CBANK_PARAM_SIZE
	.align		4
.L_29:
        /*0054*/ 	.byte	0x03, 0x19
        /*0056*/ 	.short	0x0018


	//----- nvinfo : EIATTR_PARAM_CBANK
	.align		4
        /*0058*/ 	.byte	0x04, 0x0a
        /*005a*/ 	.short	(.L_31 - .L_30)
	.align		4
.L_30:
        /*005c*/ 	.word	index@(.nv.constant0._Z14context_vectorPfS_S_)
        /*0060*/ 	.short	0x0380
        /*0062*/ 	.short	0x0018


	//----- nvinfo : EIATTR_SW_WAR
	.align		4
.L_31:
        /*0064*/ 	.byte	0x04, 0x36
        /*0066*/ 	.short	(.L_33 - .L_32)
.L_32:
        /*0068*/ 	.word	0x00000008
.L_33:


//--------------------- .nv.info._Z15softmax_inplacePf --------------------------
	.section	.nv.info._Z15softmax_inplacePf,"",@"SHT_CUDA_INFO"
	.sectionflags	@""
	.align	4


	//----- nvinfo : EIATTR_CUDA_API_VERSION
	.align		4
        /*0000*/ 	.byte	0x04, 0x37
        /*0002*/ 	.short	(.L_35 - .L_34)
.L_34:
        /*0004*/ 	.word	0x00000082


	//----- nvinfo : EIATTR_KPARAM_INFO
	.align		4
.L_35:
        /*0008*/ 	.byte	0x04, 0x17
        /*000a*/ 	.short	(.L_37 - .L_36)
.L_36:
        /*000c*/ 	.word	0x00000000
        /*0010*/ 	.short	0x0000
        /*0012*/ 	.short	0x0000
        /*0014*/ 	.byte	0x00, 0xf5, 0x21, 0x00


	//----- nvinfo : EIATTR_SPARSE_MMA_MASK
	.align		4
.L_37:
        /*0018*/ 	.byte	0x03, 0x50
        /*001a*/ 	.short	0x0000


	//----- nvinfo : EIATTR_MAXREG_COUNT
	.align		4
        /*001c*/ 	.byte	0x03, 0x1b
        /*001e*/ 	.short	0x00ff


	//----- nvinfo : EIATTR_NUM_BARRIERS
	.align		4
        /*0020*/ 	.byte	0x02, 0x4c
        /*0022*/ 	.byte	0x01
	.zero		1


	//----- nvinfo : EIATTR_MERCURY_ISA_VERSION
	.align		4
        /*0024*/ 	.byte	0x03, 0x5f
        /*0026*/ 	.short	0x0101


	//----- nvinfo : EIATTR_COOP_GROUP_MASK_REGIDS
	.align		4
        /*0028*/ 	.byte	0x04, 0x29
        /*002a*/ 	.short	(.L_39 - .L_38)


	//   ....[0]....
.L_38:
        /*002c*/ 	.word	0xffffffff


	//   ....[1]....
        /*0030*/ 	.word	0xffffffff


	//   ....[2]....
        /*0034*/ 	.word	0xffffffff


	//   ....[3]....
        /*0038*/ 	.word	0xffffffff


	//   ....[4]....
        /*003c*/ 	.word	0xffffffff


	//   ....[5]....
        /*0040*/ 	.word	0xffffffff


	//   ....[6]....
        /*0044*/ 	.word	0xffffffff


	//   ....[7]....
        /*0048*/ 	.word	0xffffffff


	//   ....[8]....
        /*004c*/ 	.word	0xffffffff


	//   ....[9]....
        /*0050*/ 	.word	0xffffffff


	//   ....[10]....
        /*0054*/ 	.word	0xffffffff


	//   ....[11]....
        /*0058*/ 	.word	0xffffffff


	//   ....[12]....
        /*005c*/ 	.word	0xffffffff


	//   ....[13]....
        /*0060*/ 	.word	0xffffffff


	//   ....[14]....
        /*0064*/ 	.word	0xffffffff


	//   ....[15]....
        /*0068*/ 	.word	0xffffffff


	//   ....[16]....
        /*006c*/ 	.word	0xffffffff


	//   ....[17]....
        /*0070*/ 	.word	0xffffffff


	//   ....[18]....
        /*0074*/ 	.word	0xffffffff


	//   ....[19]....
        /*0078*/ 	.word	0xffffffff


	//   ....[20]....
        /*007c*/ 	.word	0x0500000d


	//   ....[21]....
        /*0080*/ 	.word	0x0500000d


	//   ....[22]....
        /*0084*/ 	.word	0x0500000d


	//   ....[23]....
        /*0088*/ 	.word	0x0500000d


	//   ....[24]....
        /*008c*/ 	.word	0x0500000d


	//   ....[25]....
        /*0090*/ 	.word	0x0500000d


	//   ....[26]....
        /*0094*/ 	.word	0x0500000d


	//   ....[27]....
        /*0098*/ 	.word	0x0500000d


	//   ....[28]....
        /*009c*/ 	.word	0x0500000d


	//   ....[29]....
        /*00a0*/ 	.word	0x0500000d


	//----- nvinfo : EIATTR_COOP_GROUP_INSTR_OFFSETS
	.align		4
.L_39:
        /*00a4*/ 	.byte	0x04, 0x28
        /*00a6*/ 	.short	(.L_41 - .L_40)


	//   ....[0]....
.L_40:
        /*00a8*/ 	.word	0x000000d0


	//   ....[1]....
        /*00ac*/ 	.word	0x000000f0


	//   ....[2]....
        /*00b0*/ 	.word	0x00000120


	//   ....[3]....
        /*00b4*/ 	.word	0x00000150


	//   ....[4]....
        /*00b8*/ 	.word	0x00000170


	//   ....[5]....
        /*00bc*/ 	.word	0x00000220


	//   ....[6]....
        /*00c0*/ 	.word	0x00000240


	//   ....[7]....
        /*00c4*/ 	.word	0x00000260


	//   ....[8]....
        /*00c8*/ 	.word	0x00000280


	//   ....[9]....
        /*00cc*/ 	.word	0x000002a0


	//   ....[10]....
        /*00d0*/ 	.word	0x00000400


	//   ....[11]....
        /*00d4*/ 	.word	0x00000430


	//   ....[12]....
        /*00d8*/ 	.word	0x00000450


	//   ....[13]....
        /*00dc*/ 	.word	0x00000470


	//   ....[14]....
        /*00e0*/ 	.word	0x00000490


	//   ....[15]....
        /*00e4*/ 	.word	0x00000530


	//   ....[16]....
        /*00e8*/ 	.word	0x00000550


	//   ....[17]....
        /*00ec*/ 	.word	0x00000570


	//   ....[18]....
        /*00f0*/ 	.word	0x00000590


	//   ....[19]....
        /*00f4*/ 	.word	0x000005b0


	//   ....[20]....
        /*00f8*/ 	.word	0x00000850


	//   ....[21]....
        /*00fc*/ 	.word	0x000008c0


	//   ....[22]....
        /*0100*/ 	.word	0x00000930


	//   ....[23]....
        /*0104*/ 	.word	0x000009a0


	//   ....[24]....
        /*0108*/ 	.word	0x00000a10


	//   ....[25]....
        /*010c*/ 	.word	0x00000a90


	//   ....[26]....
        /*0110*/ 	.word	0x00000b00


	//   ....[27]....
        /*0114*/ 	.word	0x00000b70


	//   ....[28]....
        /*0118*/ 	.word	0x00000be0


	//   ....[29]....
        /*011c*/ 	.word	0x00000c50


	//----- nvinfo : EIATTR_VRC_CTA_INIT_COUNT
	.align		4
.L_41:
        /*0120*/ 	.byte	0x02, 0x4a
	.zero		1
	.zero		1


	//----- nvinfo : EIATTR_EXIT_INSTR_OFFSETS
	.align		4
        /*0124*/ 	.byte	0x04, 0x1c
        /*0126*/ 	.short	(.L_43 - .L_42)


	//   ....[0]....
.L_42:
        /*0128*/ 	.word	0x00000030


	//   ....[1]....
        /*012c*/ 	.word	0x000007f0


	//----- nvinfo : EIATTR_CRS_STACK_SIZE
	.align		4
.L_43:
        /*0130*/ 	.byte	0x04, 0x1e
        /*0132*/ 	.short	(.L_45 - .L_44)
.L_44:
        /*0134*/ 	.word	0x00000000


	//----- nvinfo : EIATTR_CBANK_PARAM_SIZE
	.align		4
.L_45:
        /*0138*/ 	.byte	0x03, 0x19
        /*013a*/ 	.short	0x0008


	//----- nvinfo : EIATTR_PARAM_CBANK
	.align		4
        /*013c*/ 	.byte	0x04, 0x0a
        /*013e*/ 	.short	(.L_47 - .L_46)
	.align		4
.L_46:
        /*0140*/ 	.word	index@(.nv.constant0._Z15softmax_inplacePf)
        /*0144*/ 	.short	0x0380
        /*0146*/ 	.short	0x0008


	//----- nvinfo : EIATTR_SW_WAR
	.align		4
.L_47:
        /*0148*/ 	.byte	0x04, 0x36
        /*014a*/ 	.short	(.L_49 - .L_48)
.L_48:
        /*014c*/ 	.word	0x00000008
.L_49:


//--------------------- .nv.info._Z11attn_scoresPfS_ --------------------------
	.section	.nv.info._Z11attn_scoresPfS_,"",@"SHT_CUDA_INFO"
	.sectionflags	@""
	.align	4


	//----- nvinfo : EIATTR_CUDA_API_VERSION
	.align		4
        /*0000*/ 	.byte	0x04, 0x37
        /*0002*/ 	.short	(.L_51 - .L_50)
.L_50:
        /*0004*/ 	.word	0x00000082


	//----- nvinfo : EIATTR_KPARAM_INFO
	.align		4
.L_51:
        /*0008*/ 	.byte	0x04, 0x17
        /*000a*/ 	.short	(.L_53 - .L_52)
.L_52:
        /*000c*/ 	.word	0x00000000
        /*0010*/ 	.short	0x0001
        /*0012*/ 	.short	0x0008
        /*0014*/ 	.byte	0x00, 0xf5, 0x21, 0x00


	//----- nvinfo : EIATTR_KPARAM_INFO
	.align		4
.L_53:
        /*0018*/ 	.byte	0x04, 0x17
        /*001a*/ 	.short	(.L_55 - .L_54)
.L_54:
        /*001c*/ 	.word	0x00000000
        /*0020*/ 	.short	0x0000
        /*0022*/ 	.short	0x0000
        /*0024*/ 	.byte	0x00, 0xf5, 0x21, 0x00


	//----- nvinfo : EIATTR_SPARSE_MMA_MASK
	.align		4
.L_55:
        /*0028*/ 	.byte	0x03, 0x50
        /*002a*/ 	.short	0x0000


	//----- nvinfo : EIATTR_MAXREG_COUNT
	.align		4
        /*002c*/ 	.byte	0x03, 0x1b
        /*002e*/ 	.short	0x00ff


	//----- nvinfo : EIATTR_MERCURY_ISA_VERSION
	.align		4
        /*0030*/ 	.byte	0x03, 0x5f
        /*0032*/ 	.short	0x0101


	//----- nvinfo : EIATTR_VRC_CTA_INIT_COUNT
	.align		4
        /*0034*/ 	.byte	0x02, 0x4a
	.zero		1
	.zero		1


	//----- nvinfo : EIATTR_EXIT_INSTR_OFFSETS
	.align		4
        /*0038*/ 	.byte	0x04, 0x1c
        /*003a*/ 	.short	(.L_57 - .L_56)


	//   ....[0]....
.L_56:
        /*003c*/ 	.word	0x00000030


	//   ....[1]....
        /*0040*/ 	.word	0x000001a0


	//----- nvinfo : EIATTR_CBANK_PARAM_SIZE
	.align		4
.L_57:
        /*0044*/ 	.byte	0x03, 0x19
        /*0046*/ 	.short	0x0010


	//----- nvinfo : EIATTR_PARAM_CBANK
	.align		4
        /*0048*/ 	.byte	0x04, 0x0a
        /*004a*/ 	.short	(.L_59 - .L_58)
	.align		4
.L_58:
        /*004c*/ 	.word	index@(.nv.constant0._Z11attn_scoresPfS_)
        /*0050*/ 	.short	0x0380
        /*0052*/ 	.short	0x0010


	//----- nvinfo : EIATTR_SW_WAR
	.align		4
.L_59:
        /*0054*/ 	.byte	0x04, 0x36
        /*0056*/ 	.short	(.L_61 - .L_60)
.L_60:
        /*0058*/ 	.word	0x00000008
.L_61:


//--------------------- .nv.callgraph             --------------------------
	.section	.nv.callgraph,"",@"SHT_CUDA_CALLGRAPH"
	.align	4
	.sectionentsize	8
	.align		4
        /*0000*/ 	.word	0x00000000
	.align		4
        /*0004*/ 	.word	0xffffffff
	.align		4
        /*0008*/ 	.word	0x00000000
	.align		4
        /*000c*/ 	.word	0xfffffffe
	.align		4
        /*0010*/ 	.word	0x00000000
	.align		4
        /*0014*/ 	.word	0xfffffffd
	.align		4
        /*0018*/ 	.word	0x00000000
	.align		4
        /*001c*/ 	.word	0xfffffffc


//--------------------- .text._Z14context_vectorPfS_S_ --------------------------
	.section	.text._Z14context_vectorPfS_S_,"ax",@progbits
	.align	128
        .global         _Z14context_vectorPfS_S_
        .type           _Z14context_vectorPfS_S_,@function
        .size           _Z14context_vectorPfS_S_,(.L_x_41 - _Z14context_vectorPfS_S_)
        .other          _Z14context_vectorPfS_S_,@"STO_CUDA_ENTRY STV_DEFAULT"
_Z14context_vectorPfS_S_:
.text._Z14context_vectorPfS_S_:
[----:B------:R-:W-:Y:S01]  /*0000*/  LDC R1, c[0x0][0x37c] ;  /* 0x0000df00ff017b82 */ /* 0x000fe20000000800 */
[----:B------:R-:W0:Y:S02]  /*0010*/  S2R R0, SR_TID.X ;  /* 0x0000000000007919 */ /* 0x000e240000002100 */
[----:B0-----:R-:W-:-:S13]  /*0020*/  ISETP.GT.U32.AND P0, PT, R0, 0x2, PT ;  /* 0x000000020000780c */ /* 0x001fda0003f04070 */
[----:B------:R-:W-:Y:S05]  /*0030*/  @P0 EXIT ;  /* 0x000000000000094d */ /* 0x000fea0003800000 */
[----:B------:R-:W0:Y:S01]  /*0040*/  S2R R7, SR_CTAID.X ;  /* 0x0000000000077919 */ /* 0x000e220000002500 */
[----:B------:R-:W1:Y:S01]  /*0050*/  LDCU.64 UR4, c[0x0][0x358] ;  /* 0x00006b00ff0477ac */ /* 0x000e620008000a00 */
[----:B------:R-:W-:Y:S02]  /*0060*/  CS2R R8, SRZ ;  /* 0x0000000000087805 */ /* 0x000fe4000001ff00 */
[C---:B0-----:R-:W-:Y:S01]  /*0070*/  ISETP.GE.U32.AND P1, PT, R7.reuse, 0x7, PT ;  /* 0x000000070700780c */ /* 0x041fe20003f26070 */
[C---:B------:R-:W-:Y:S01]  /*0080*/  IMAD R6, R7.reuse, 0x6, RZ ;  /* 0x0000000607067824 */ /* 0x040fe200078e02ff */
[----:B------:R-:W-:-:S04]  /*0090*/  IADD3 R10, PT, PT, R7, 0x1, RZ ;  /* 0x00000001070a7810 */ /* 0x000fc80007ffe0ff */
[----:B------:R-:W-:-:S04]  /*00a0*/  LOP3.LUT R22, R10, 0x7, RZ, 0xc0, !PT ;  /* 0x000000070a167812 */ /* 0x000fc800078ec0ff */
[----:B------:R-:W-:-:S03]  /*00b0*/  ISETP.NE.AND P0, PT, R22, RZ, PT ;  /* 0x000000ff1600720c */ /* 0x000fc60003f05270 */
[----:B-1----:R-:W-:Y:S10]  /*00c0*/  @!P1 BRA `(.L_x_0) ;  /* 0x0000000000b09947 */ /* 0x002ff40003800000 */
[----:B------:R-:W0:Y:S01]  /*00d0*/  LDC.64 R2, c[0x0][0x380] ;  /* 0x0000e000ff027b82 */ /* 0x000e220000000a00 */
[----:B------:R-:W-:Y:S01]  /*00e0*/  LOP3.LUT R9, R10, 0x7ffffff8, RZ, 0xc0, !PT ;  /* 0x7ffffff80a097812 */ /* 0x000fe200078ec0ff */
[----:B------:R-:W-:-:S03]  /*00f0*/  IMAD.MOV.U32 R8, RZ, RZ, RZ ;  /* 0x000000ffff087224 */ /* 0x000fc600078e00ff */
[----:B------:R-:W-:-:S03]  /*0100*/  IADD3 R11, PT, PT, -R9, RZ, RZ ;  /* 0x000000ff090b7210 */ /* 0x000fc60007ffe1ff */
[----:B------:R-:W1:Y:S01]  /*0110*/  LDC.64 R4, c[0x0][0x388] ;  /* 0x0000e200ff047b82 */ /* 0x000e620000000a00 */
[----:B0-----:R-:W-:-:S03]  /*0120*/  IMAD.WIDE.U32 R2, R0, 0x4, R2 ;  /* 0x0000000400027825 */ /* 0x001fc600078e0002 */
[----:B------:R-:W-:Y:S01]  /*0130*/  IADD3 R13, P1, PT, R2, 0x30, RZ ;  /* 0x00000030020d7810 */ /* 0x000fe20007f3e0ff */
[----:B-1----:R-:W-:-:S03]  /*0140*/  IMAD.WIDE.U32 R4, R6, 0x4, R4 ;  /* 0x0000000406047825 */ /* 0x002fc600078e0004 */
[----:B------:R-:W-:Y:S02]  /*0150*/  IADD3.X R12, PT, PT, RZ, R3, RZ, P1, !PT ;  /* 0x00000003ff0c7210 */ /* 0x000fe40000ffe4ff */
[----:B------:R-:W-:-:S04]  /*0160*/  IADD3 R2, P2, PT, R4, 0x10, RZ ;  /* 0x0000001004027810 */ /* 0x000fc80007f5e0ff */
[----:B------:R-:W-:-:S09]  /*0170*/  IADD3.X R3, PT, PT, RZ, R5, RZ, P2, !PT ;  /* 0x00000005ff037210 */ /* 0x000fd200017fe4ff */
.L_x_1:
[----:B------:R-:W-:Y:S01]  /*0180*/  MOV R4, R13 ;  /* 0x0000000d00047202 */ /* 0x000fe20000000f00 */
[----:B------:R-:W-:Y:S01]  /*0190*/  IMAD.MOV.U32 R5, RZ, RZ, R12 ;  /* 0x000000ffff057224 */ /* 0x000fe200078e000c */
[----:B------:R-:W2:Y:S04]  /*01a0*/  LDG.E.CONSTANT R20, desc[UR4][R2.64+-0x10] ;  /* 0xfffff00402147981 */ /* 0x000ea8000c1e9900 */
[----:B------:R-:W2:Y:S04]  /*01b0*/  LDG.E.CONSTANT R21, desc[UR4][R4.64+-0x30] ;  /* 0xffffd00404157981 */ /* 0x000ea8000c1e9900 */
[----:B------:R-:W3:Y:S04]  /*01c0*/  LDG.E.CONSTANT R25, desc[UR4][R4.64+-0x24] ;  /* 0xffffdc0404197981 */ /* 0x000ee8000c1e9900 */
[----:B------:R-:W3:Y:S04]  /*01d0*/  LDG.E.CONSTANT R26, desc[UR4][R2.64+-0xc] ;  /* 0xfffff404021a7981 */ /* 0x000ee8000c1e9900 */
[----:B------:R-:W4:Y:S04]  /*01e0*/  LDG.E.CONSTANT R18, desc[UR4][R4.64+-0x18] ;  /* 0xffffe80404127981 */ /* 0x000f28000c1e9900 */
[----:B------:R-:W4:Y:S04]  /*01f0*/  LDG.E.CONSTANT R19, desc[UR4][R2.64+-0x8] ;  /* 0xfffff80402137981 */ /* 0x000f28000c1e9900 */
[----:B------:R-:W5:Y:S04]  /*0200*/  LDG.E.CONSTANT R16, desc[UR4][R4.64+-0xc] ;  /* 0xfffff40404107981 */ /* 0x000f68000c1e9900 */
[----:B------:R-:W5:Y:S04]  /*0210*/  LDG.E.CONSTANT R17, desc[UR4][R2.64+-0x4] ;  /* 0xfffffc0402117981 */ /* 0x000f68000c1e9900 */
[----:B------:R-:W5:Y:S04]  /*0220*/  LDG.E.CONSTANT R14, desc[UR4][R4.64] ;  /* 0x00000004040e7981 */ /* 0x000f68000c1e9900 */
[----:B------:R-:W5:Y:S04]  /*0230*/  LDG.E.CONSTANT R15, desc[UR4][R2.64] ;  /* 0x00000004020f7981 */ /* 0x000f68000c1e9900 */
[----:B------:R-:W5:Y:S04]  /*0240*/  LDG.E.CONSTANT R12, desc[UR4][R4.64+0xc] ;  /* 0x00000c04040c7981 */ /* 0x000f68000c1e9900 */
[----:B------:R-:W5:Y:S04]  /*0250*/  LDG.E.CONSTANT R13, desc[UR4][R2.64+0x4] ;  /* 0x00000404020d7981 */ /* 0x000f68000c1e9900 */
[----:B------:R-:W5:Y:S01]  /*0260*/  LDG.E.CONSTANT R23, desc[UR4][R2.64+0xc] ;  /* 0x00000c0402177981 */ /* 0x000f62000c1e9900 */
[----:B--2---:R-:W-:-:S03]  /*0270*/  FFMA R24, R21, R20, R8 ;  /* 0x0000001415187223 */ /* 0x004fc60000000008 */
[----:B------:R-:W2:Y:S04]  /*0280*/  LDG.E.CONSTANT R21, desc[UR4][R4.64+0x18] ;  /* 0x0000180404157981 */ /* 0x000ea8000c1e9900 */
[----:B------:R0:W2:Y:S04]  /*0290*/  LDG.E.CONSTANT R8, desc[UR4][R2.64+0x8] ;  /* 0x0000080402087981 */ /* 0x0000a8000c1e9900 */
[----:B------:R-:W2:Y:S01]  /*02a0*/  LDG.E.CONSTANT R20, desc[UR4][R4.64+0x24] ;  /* 0x0000240404147981 */ /* 0x000ea2000c1e9900 */
[----:B---3--:R-:W-:Y:S01]  /*02b0*/  FFMA R25, R25, R26, R24 ;  /* 0x0000001a19197223 */ /* 0x008fe20000000018 */
[----:B------:R-:W-:-:S03]  /*02c0*/  IADD3 R11, PT, PT, R11, 0x8, RZ ;  /* 0x000000080b0b7810 */ /* 0x000fc60007ffe0ff */
[----:B----4-:R-:W-:Y:S01]  /*02d0*/  FFMA R19, R18, R19, R25 ;  /* 0x0000001312137223 */ /* 0x010fe20000000019 */
[----:B------:R-:W-:-:S03]  /*02e0*/  ISETP.NE.AND P1, PT, R11, RZ, PT ;  /* 0x000000ff0b00720c */ /* 0x000fc60003f25270 */
[----:B-----5:R-:W-:Y:S01]  /*02f0*/  FFMA R17, R16, R17, R19 ;  /* 0x0000001110117223 */ /* 0x020fe20000000013 */
[----:B0-----:R-:W-:-:S03]  /*0300*/  IADD3 R2, P3, PT, R2, 0x20, RZ ;  /* 0x0000002002027810 */ /* 0x001fc60007f7e0ff */
[----:B------:R-:W-:-:S04]  /*0310*/  FFMA R15, R14, R15, R17 ;  /* 0x0000000f0e0f7223 */ /* 0x000fc80000000011 */
[----:B------:R-:W-:Y:S01]  /*0320*/  FFMA R12, R12, R13, R15 ;  /* 0x0000000d0c0c7223 */ /* 0x000fe2000000000f */
[----:B------:R-:W-:Y:S01]  /*0330*/  IADD3 R13, P2, PT, R4, 0x60, RZ ;  /* 0x00000060040d7810 */ /* 0x000fe20007f5e0ff */
[----:B------:R-:W-:Y:S02]  /*0340*/  IMAD.X R3, RZ, RZ, R3, P3 ;  /* 0x000000ffff037224 */ /* 0x000fe400018e0603 */
[----:B--2---:R-:W-:Y:S01]  /*0350*/  FFMA R21, R21, R8, R12 ;  /* 0x0000000815157223 */ /* 0x004fe2000000000c */
[----:B------:R-:W-:-:S03]  /*0360*/  IADD3.X R12, PT, PT, RZ, R5, RZ, P2, !PT ;  /* 0x00000005ff0c7210 */ /* 0x000fc600017fe4ff */
[----:B------:R-:W-:Y:S01]  /*0370*/  FFMA R8, R20, R23, R21 ;  /* 0x0000001714087223 */ /* 0x000fe20000000015 */
[----:B------:R-:W-:Y:S06]  /*0380*/  @P1 BRA `(.L_x_1) ;  /* 0xfffffffc007c1947 */ /* 0x000fec000383ffff */
.L_x_0:
[----:B------:R-:W-:Y:S05]  /*0390*/  @!P0 BRA `(.L_x_2) ;  /* 0x0000000400088947 */ /* 0x000fea0003800000 */
[----:B------:R-:W-:Y:S02]  /*03a0*/  ISETP.GE.U32.AND P0, PT, R22, 0x4, PT ;  /* 0x000000041600780c */ /* 0x000fe40003f06070 */
[----:B------:R-:W-:-:S11]  /*03b0*/  LOP3.LUT P1, R12, R10, 0x3, RZ, 0xc0, !PT ;  /* 0x000000030a0c7812 */ /* 0x000fd6000782c0ff */
[----:B------:R-:W-:Y:S05]  /*03c0*/  @!P0 BRA `(.L_x_3) ;  /* 0x0000000000788947 */ /* 0x000fea0003800000 */
[----:B------:R-:W0:Y:S01]  /*03d0*/  LDC.64 R4, c[0x0][0x380] ;  /* 0x0000e000ff047b82 */ /* 0x000e220000000a00 */
[----:B------:R-:W-:Y:S01]  /*03e0*/  IMAD R17, R9, 0x3, R0 ;  /* 0x0000000309117824 */ /* 0x000fe200078e0200 */
[CC--:B------:R-:W-:Y:S02]  /*03f0*/  IADD3 R11, PT, PT, R6.reuse, R9.reuse, RZ ;  /* 0x00000009060b7210 */ /* 0x0c0fe40007ffe0ff */
[----:B------:R-:W-:Y:S02]  /*0400*/  IADD3 R16, P0, PT, R6, R9, RZ ;  /* 0x0000000906107210 */ /* 0x000fe40007f1e0ff */
[----:B------:R-:W-:Y:S02]  /*0410*/  IADD3 R13, PT, PT, R17, 0x3, RZ ;  /* 0x00000003110d7810 */ /* 0x000fe40007ffe0ff */
[----:B------:R-:W1:Y:S01]  /*0420*/  LDC.64 R18, c[0x0][0x388] ;  /* 0x0000e200ff127b82 */ /* 0x000e620000000a00 */
[----:B------:R-:W-:-:S07]  /*0430*/  IADD3.X R20, PT, PT, RZ, RZ, RZ, P0, !PT ;  /* 0x000000ffff147210 */ /* 0x000fce00007fe4ff */
[----:B------:R-:W2:Y:S01]  /*0440*/  LDC.64 R2, c[0x0][0x388] ;  /* 0x0000e200ff027b82 */ /* 0x000ea20000000a00 */
[C---:B------:R-:W-:Y:S02]  /*0450*/  VIADD R21, R17.reuse, 0x6 ;  /* 0x0000000611157836 */ /* 0x040fe40000000000 */
[C---:B0-----:R-:W-:Y:S01]  /*0460*/  IMAD.WIDE.U32 R14, R17.reuse, 0x4, R4 ;  /* 0x00000004110e7825 */ /* 0x041fe200078e0004 */
[----:B------:R-:W-:-:S05]  /*0470*/  IADD3 R23, PT, PT, R17, 0x9, RZ ;  /* 0x0000000911177810 */ /* 0x000fca0007ffe0ff */
[----:B------:R-:W3:Y:S01]  /*0480*/  LDG.E.CONSTANT R15, desc[UR4][R14.64] ;  /* 0x000000040e0f7981 */ /* 0x000ee2000c1e9900 */
[----:B-1----:R-:W-:-:S04]  /*0490*/  IMAD.WIDE.U32 R18, R11, 0x4, R18 ;  /* 0x000000040b127825 */ /* 0x002fc800078e0012 */
[----:B------:R-:W-:Y:S02]  /*04a0*/  IMAD.WIDE.U32 R10, R13, 0x4, R4 ;  /* 0x000000040d0a7825 */ /* 0x000fe400078e0004 */
[----:B------:R-:W3:Y:S01]  /*04b0*/  LDG.E.CONSTANT R13, desc[UR4][R18.64] ;  /* 0x00000004120d7981 */ /* 0x000ee2000c1e9900 */
[----:B--2---:R-:W-:-:S03]  /*04c0*/  LEA R2, P0, R16, R2, 0x2 ;  /* 0x0000000210027211 */ /* 0x004fc600078010ff */
[----:B------:R-:W2:Y:S01]  /*04d0*/  LDG.E.CONSTANT R10, desc[UR4][R10.64] ;  /* 0x000000040a0a7981 */ /* 0x000ea2000c1e9900 */
[----:B------:R-:W-:Y:S01]  /*04e0*/  LEA.HI.X R3, R16, R3, R20, 0x2, P0 ;  /* 0x0000000310037211 */ /* 0x000fe200000f1414 */
[----:B------:R-:W-:-:S04]  /*04f0*/  IMAD.WIDE.U32 R16, R21, 0x4, R4 ;  /* 0x0000000415107825 */ /* 0x000fc800078e0004 */
[----:B------:R-:W2:Y:S01]  /*0500*/  LDG.E.CONSTANT R20, desc[UR4][R2.64+0x4] ;  /* 0x0000040402147981 */ /* 0x000ea2000c1e9900 */
[----:B------:R-:W-:-:S03]  /*0510*/  IMAD.WIDE.U32 R4, R23, 0x4, R4 ;  /* 0x0000000417047825 */ /* 0x000fc600078e0004 */
[----:B------:R-:W4:Y:S04]  /*0520*/  LDG.E.CONSTANT R16, desc[UR4][R16.64] ;  /* 0x0000000410107981 */ /* 0x000f28000c1e9900 */
[----:B------:R-:W4:Y:S04]  /*0530*/  LDG.E.CONSTANT R21, desc[UR4][R2.64+0x8] ;  /* 0x0000080402157981 */ /* 0x000f28000c1e9900 */
[----:B------:R-:W5:Y:S04]  /*0540*/  LDG.E.CONSTANT R4, desc[UR4][R4.64] ;  /* 0x0000000404047981 */ /* 0x000f68000c1e9900 */
[----:B------:R-:W5:Y:S01]  /*0550*/  LDG.E.CONSTANT R18, desc[UR4][R2.64+0xc] ;  /* 0x00000c0402127981 */ /* 0x000f62000c1e9900 */
[----:B------:R-:W-:Y:S01]  /*0560*/  IADD3 R9, PT, PT, R9, 0x4, RZ ;  /* 0x0000000409097810 */ /* 0x000fe20007ffe0ff */
[----:B---3--:R-:W-:-:S04]  /*0570*/  FFMA R13, R15, R13, R8 ;  /* 0x0000000d0f0d7223 */ /* 0x008fc80000000008 */
[----:B--2---:R-:W-:-:S04]  /*0580*/  FFMA R13, R10, R20, R13 ;  /* 0x000000140a0d7223 */ /* 0x004fc8000000000d */
[----:B----4-:R-:W-:-:S04]  /*0590*/  FFMA R13, R16, R21, R13 ;  /* 0x00000015100d7223 */ /* 0x010fc8000000000d */
[----:B-----5:R-:W-:-:S07]  /*05a0*/  FFMA R8, R4, R18, R13 ;  /* 0x0000001204087223 */ /* 0x020fce000000000d */
.L_x_3:
[----:B------:R-:W-:Y:S05]  /*05b0*/  @!P1 BRA `(.L_x_2) ;  /* 0x0000000000809947 */ /* 0x000fea0003800000 */
[----:B------:R-:W-:Y:S01]  /*05c0*/  ISETP.NE.AND P0, PT, R12, 0x1, PT ;  /* 0x000000010c00780c */ /* 0x000fe20003f05270 */
[----:B------:R-:W0:Y:S01]  /*05d0*/  LDC.64 R16, c[0x0][0x388] ;  /* 0x0000e200ff107b82 */ /* 0x000e220000000a00 */
[----:B------:R-:W-:-:S04]  /*05e0*/  LOP3.LUT R14, R7, 0x1, RZ, 0xc0, !PT ;  /* 0x00000001070e7812 */ /* 0x000fc800078ec0ff */
[----:B------:R-:W-:-:S03]  /*05f0*/  ISETP.NE.U32.AND P1, PT, R14, 0x1, PT ;  /* 0x000000010e00780c */ /* 0x000fc60003f25070 */
[----:B------:R-:W1:Y:S04]  /*0600*/  LDC.64 R12, c[0x0][0x380] ;  /* 0x0000e000ff0c7b82 */ /* 0x000e680000000a00 */
[CC--:B------:R-:W-:Y:S01]  /*0610*/  @P0 IADD3 R15, PT, PT, R6.reuse, R9.reuse, RZ ;  /* 0x00000009060f0210 */ /* 0x0c0fe20007ffe0ff */
[C---:B------:R-:W-:Y:S01]  /*0620*/  @P0 IMAD R19, R9.reuse, 0x3, R0 ;  /* 0x0000000309130824 */ /* 0x040fe200078e0200 */
[----:B------:R-:W-:Y:S02]  /*0630*/  @P0 IADD3 R18, P2, PT, R6, R9, RZ ;  /* 0x0000000906120210 */ /* 0x000fe40007f5e0ff */
[----:B------:R-:W2:Y:S01]  /*0640*/  @P0 LDC.64 R10, c[0x0][0x388] ;  /* 0x0000e200ff0a0b82 */ /* 0x000ea20000000a00 */
[----:B------:R-:W-:Y:S02]  /*0650*/  @P0 IADD3 R9, PT, PT, R9, 0x2, RZ ;  /* 0x0000000209090810 */ /* 0x000fe40007ffe0ff */
[----:B------:R-:W-:Y:S01]  /*0660*/  @P0 IADD3 R21, PT, PT, R19, 0x3, RZ ;  /* 0x0000000313150810 */ /* 0x000fe20007ffe0ff */
[----:B------:R-:W-:-:S04]  /*0670*/  @P0 IMAD.X R20, RZ, RZ, RZ, P2 ;  /* 0x000000ffff140224 */ /* 0x000fc800010e06ff */
[----:B------:R-:W3:Y:S01]  /*0680*/  LDC.64 R4, c[0x0][0x380] ;  /* 0x0000e000ff047b82 */ /* 0x000ee20000000a00 */
[----:B0-----:R-:W-:-:S06]  /*0690*/  @P0 IMAD.WIDE.U32 R16, R15, 0x4, R16 ;  /* 0x000000040f100825 */ /* 0x001fcc00078e0010 */
[----:B------:R-:W4:Y:S01]  /*06a0*/  @P0 LDG.E.CONSTANT R17, desc[UR4][R16.64] ;  /* 0x0000000410110981 */ /* 0x000f22000c1e9900 */
[----:B------:R-:W0:Y:S01]  /*06b0*/  LDC.64 R2, c[0x0][0x388] ;  /* 0x0000e200ff027b82 */ /* 0x000e220000000a00 */
[----:B-1----:R-:W-:Y:S01]  /*06c0*/  @P0 IMAD.WIDE.U32 R14, R19, 0x4, R12 ;  /* 0x00000004130e0825 */ /* 0x002fe200078e000c */
[----:B------:R-:W-:-:S03]  /*06d0*/  @P1 IADD3 R19, PT, PT, R6, R9, RZ ;  /* 0x0000000906131210 */ /* 0x000fc60007ffe0ff */
[----:B------:R-:W-:Y:S01]  /*06e0*/  @P1 IMAD R9, R9, 0x3, R0 ;  /* 0x0000000309091824 */ /* 0x000fe200078e0200 */
[C---:B--2---:R-:W-:Y:S01]  /*06f0*/  @P0 LEA R10, P2, R18.reuse, R10, 0x2 ;  /* 0x0000000a120a0211 */ /* 0x044fe200078410ff */
[----:B------:R-:W-:Y:S01]  /*0700*/  @P0 IMAD.WIDE.U32 R12, R21, 0x4, R12 ;  /* 0x00000004150c0825 */ /* 0x000fe200078e000c */
[----:B------:R-:W4:Y:S02]  /*0710*/  @P0 LDG.E.CONSTANT R15, desc[UR4][R14.64] ;  /* 0x000000040e0f0981 */ /* 0x000f24000c1e9900 */
[----:B------:R-:W-:-:S03]  /*0720*/  @P0 LEA.HI.X R11, R18, R11, R20, 0x2, P2 ;  /* 0x0000000b120b0211 */ /* 0x000fc600010f1414 */
[----:B------:R-:W2:Y:S01]  /*0730*/  @P0 LDG.E.CONSTANT R12, desc[UR4][R12.64] ;  /* 0x000000040c0c0981 */ /* 0x000ea2000c1e9900 */
[----:B---3--:R-:W-:-:S03]  /*0740*/  @P1 IMAD.WIDE.U32 R4, R9, 0x4, R4 ;  /* 0x0000000409041825 */ /* 0x008fc600078e0004 */
[----:B------:R-:W2:Y:S04]  /*0750*/  @P0 LDG.E.CONSTANT R10, desc[UR4][R10.64+0x4] ;  /* 0x000004040a0a0981 */ /* 0x000ea8000c1e9900 */
[----:B------:R-:W3:Y:S01]  /*0760*/  @P1 LDG.E.CONSTANT R5, desc[UR4][R4.64] ;  /* 0x0000000404051981 */ /* 0x000ee2000c1e9900 */
[----:B0-----:R-:W-:-:S06]  /*0770*/  @P1 IMAD.WIDE.U32 R2, R19, 0x4, R2 ;  /* 0x0000000413021825 */ /* 0x001fcc00078e0002 */
[----:B------:R-:W3:Y:S01]  /*0780*/  @P1 LDG.E.CONSTANT R2, desc[UR4][R2.64] ;  /* 0x0000000402021981 */ /* 0x000ee2000c1e9900 */
[----:B----4-:R-:W-:-:S04]  /*0790*/  @P0 FFMA R17, R15, R17, R8 ;  /* 0x000000110f110223 */ /* 0x010fc80000000008 */
[----:B--2---:R-:W-:-:S04]  /*07a0*/  @P0 FFMA R8, R12, R10, R17 ;  /* 0x0000000a0c080223 */ /* 0x004fc80000000011 */
[----:B---3--:R-:W-:-:S07]  /*07b0*/  @P1 FFMA R8, R5, R2, R8 ;  /* 0x0000000205081223 */ /* 0x008fce0000000008 */
.L_x_2:
[----:B------:R-:W0:Y:S01]  /*07c0*/  LDC.64 R2, c[0x0][0x390] ;  /* 0x0000e400ff027b82 */ /* 0x000e220000000a00 */
[----:B------:R-:W-:-:S04]  /*07d0*/  IMAD R7, R7, 0x3, R0 ;  /* 0x0000000307077824 */ /* 0x000fc800078e0200 */
[----:B0-----:R-:W-:-:S05]  /*07e0*/  IMAD.WIDE.U32 R2, R7, 0x4, R2 ;  /* 0x0000000407027825 */ /* 0x001fca00078e0002 */
[----:B------:R-:W-:Y:S01]  /*07f0*/  STG.E desc[UR4][R2.64], R8 ;  /* 0x0000000802007986 */ /* 0x000fe2000c101904 */
[----:B------:R-:W-:Y:S05]  /*0800*/  EXIT ;  /* 0x000000000000794d */ /* 0x000fea0003800000 */
.L_x_4:
[----:B------:R-:W-:-:S00]  /*0810*/  BRA `(.L_x_4) ;  /* 0xfffffffc00fc7947 */ /* 0x000fc0000383ffff */
[----:B------:R-:W-:-:S00]  /*0820*/  NOP ;  /* 0x0000000000007918 */ /* 0x000fc00000000000 */
        /* <DEDUP_REMOVED lines=13> */
.L_x_41:


//--------------------- .text._Z15softmax_inplacePf --------------------------
	.section	.text._Z15softmax_inplacePf,"ax",@progbits
	.align	128
        .global         _Z15softmax_inplacePf
        .type           _Z15softmax_inplacePf,@function
        .size           _Z15softmax_inplacePf,(.L_x_40 - _Z15softmax_inplacePf)
        .other          _Z15softmax_inplacePf,@"STO_CUDA_ENTRY STV_DEFAULT"
_Z15softmax_inplacePf:
.text._Z15softmax_inplacePf:
[----:B------:R-:W-:Y:S01]  /*0000*/  LDC R1, c[0x0][0x37c] ;  /* 0x0000df00ff017b82 */ /* 0x000fe20000000800 */
[----:B------:R-:W0:Y:S02]  /*0010*/  S2R R3, SR_CTAID.X ;  /* 0x0000000000037919 */ /* 0x000e240000002500 */
[----:B0-----:R-:W-:-:S13]  /*0020*/  ISETP.GT.U32.AND P0, PT, R3, 0x5, PT ;  /* 0x000000050300780c */ /* 0x001fda0003f04070 */
[----:B------:R-:W-:Y:S05]  /*0030*/  @P0 EXIT ;  /* 0x000000000000094d */ /* 0x000fea0003800000 */
[----:B------:R-:W0:Y:S01]  /*0040*/  S2R R0, SR_TID.X ;  /* 0x0000000000007919 */ /* 0x000e220000002100 */
[----:B------:R-:W1:Y:S01]  /*0050*/  LDC.64 R4, c[0x0][0x380] ;  /* 0x0000e000ff047b82 */ /* 0x000e620000000a00 */
[----:B------:R-:W2:Y:S01]  /*0060*/  LDCU.64 UR6, c[0x0][0x358] ;  /* 0x00006b00ff0677ac */ /* 0x000ea20008000a00 */
[----:B0-----:R-:W-:-:S04]  /*0070*/  IMAD R3, R3, 0x6, R0 ;  /* 0x0000000603037824 */ /* 0x001fc800078e0200 */
[----:B-1----:R-:W-:-:S05]  /*0080*/  IMAD.WIDE.U32 R4, R3, 0x4, R4 ;  /* 0x0000000403047825 */ /* 0x002fca00078e0004 */
[----:B--2---:R-:W2:Y:S01]  /*0090*/  LDG.E R2, desc[UR6][R4.64] ;  /* 0x0000000604027981 */ /* 0x004ea2000c1e1900 */
[----:B------:R-:W0:Y:S01]  /*00a0*/  S2UR UR5, SR_CgaCtaId ;  /* 0x00000000000579c3 */ /* 0x000e220000008800 */
[----:B------:R-:W-:Y:S02]  /*00b0*/  UMOV UR4, 0x400 ;  /* 0x0000040000047882 */ /* 0x000fe40000000000 */
[----:B0-----:R-:W-:Y:S01]  /*00c0*/  ULEA UR4, UR5, UR4, 0x18 ;  /* 0x0000000405047291 */ /* 0x001fe2000f8ec0ff */
[----:B--2---:R-:W0:Y:S02]  /*00d0*/  SHFL.DOWN PT, R3, R2, 0x10, 0x1f ;  /* 0x0a001f0002037f89 */ /* 0x004e2400000e0000 */
[----:B0-----:R-:W-:-:S05]  /*00e0*/  FMNMX R3, R2, R3, !PT ;  /* 0x0000000302037209 */ /* 0x001fca0007800000 */
[----:B------:R-:W0:Y:S02]  /*00f0*/  SHFL.DOWN PT, R6, R3, 0x8, 0x1f ;  /* 0x09001f0003067f89 */ /* 0x000e2400000e0000 */
[----:B0-----:R-:W-:Y:S02]  /*0100*/  FMNMX R7, R3, R6, !PT ;  /* 0x0000000603077209 */ /* 0x001fe40007800000 */
[----:B------:R-:W-:-:S03]  /*0110*/  LEA.HI R3, R0, UR4, RZ, 0x1d ;  /* 0x0000000400037c11 */ /* 0x000fc6000f8fe8ff */
[----:B------:R-:W0:Y:S02]  /*0120*/  SHFL.DOWN PT, R6, R7, 0x4, 0x1f ;  /* 0x08801f0007067f89 */ /* 0x000e2400000e0000 */
[----:B0-----:R-:W-:Y:S02]  /*0130*/  FMNMX R8, R7, R6, !PT ;  /* 0x0000000607087209 */ /* 0x001fe40007800000 */
[----:B------:R-:W-:-:S03]  /*0140*/  LOP3.LUT P0, R6, R0, 0x1f, RZ, 0xc0, !PT ;  /* 0x0000001f00067812 */ /* 0x000fc6000780c0ff */
[----:B------:R-:W0:Y:S02]  /*0150*/  SHFL.DOWN PT, R9, R8, 0x2, 0x1f ;  /* 0x08401f0008097f89 */ /* 0x000e2400000e0000 */
[----:B0-----:R-:W-:-:S05]  /*0160*/  FMNMX R9, R8, R9, !PT ;  /* 0x0000000908097209 */ /* 0x001fca0007800000 */
[----:B------:R-:W0:Y:S02]  /*0170*/  SHFL.DOWN PT, R10, R9, 0x1, 0x1f ;  /* 0x08201f00090a7f89 */ /* 0x000e2400000e0000 */
[----:B0-----:R-:W-:-:S05]  /*0180*/  FMNMX R10, R9, R10, !PT ;  /* 0x0000000a090a7209 */ /* 0x001fca0007800000 */
[----:B------:R0:W-:Y:S01]  /*0190*/  @!P0 STS [R3], R10 ;  /* 0x0000000a03008388 */ /* 0x0001e20000000800 */
[----:B------:R-:W-:Y:S01]  /*01a0*/  BAR.SYNC.DEFER_BLOCKING 0x0 ;  /* 0x0000000000007b1d */ /* 0x000fe20000010000 */
[----:B------:R-:W-:-:S13]  /*01b0*/  ISETP.GT.U32.AND P0, PT, R0, 0x1f, PT ;  /* 0x0000001f0000780c */ /* 0x000fda0003f04070 */
[----:B0-----:R-:W-:Y:S05]  /*01c0*/  @P0 BRA `(.L_x_5) ;  /* 0x0000000000400947 */ /* 0x001fea0003800000 */
[----:B------:R-:W-:Y:S01]  /*01d0*/  ISETP.NE.AND P2, PT, R0, RZ, PT ;  /* 0x000000ff0000720c */ /* 0x000fe20003f45270 */
[----:B------:R-:W-:Y:S01]  /*01e0*/  IMAD.MOV.U32 R7, RZ, RZ, -0x800000 ;  /* 0xff800000ff077424 */ /* 0x000fe200078e00ff */
[----:B------:R-:W-:-:S11]  /*01f0*/  UMOV UR5, 0xffffffff ;  /* 0xffffffff00057882 */ /* 0x000fd60000000000 */
[----:B------:R-:W0:Y:S01]  /*0200*/  @!P2 LDS R7, [UR4] ;  /* 0x00000004ff07a984 */ /* 0x000e220008000800 */
[----:B------:R-:W-:Y:S05]  /*0210*/  BRA.DIV UR5, `(.L_x_6) ;  /* 0x0000000605787947 */ /* 0x000fea000b800000 */
[----:B0-----:R-:W0:Y:S02]  /*0220*/  SHFL.DOWN PT, R8, R7, 0x10, 0x1f ;  /* 0x0a001f0007087f89 */ /* 0x001e2400000e0000 */
[----:B0-----:R-:W-:-:S05]  /*0230*/  FMNMX R8, R8, R7, !PT ;  /* 0x0000000708087209 */ /* 0x001fca0007800000 */
[----:B------:R-:W0:Y:S02]  /*0240*/  SHFL.DOWN PT, R9, R8, 0x8, 0x1f ;  /* 0x09001f0008097f89 */ /* 0x000e2400000e0000 */
[----:B0-----:R-:W-:-:S05]  /*0250*/  FMNMX R9, R8, R9, !PT ;  /* 0x0000000908097209 */ /* 0x001fca0007800000 */
[----:B------:R-:W0:Y:S02]  /*0260*/  SHFL.DOWN PT, R10, R9, 0x4, 0x1f ;  /* 0x08801f00090a7f89 */ /* 0x000e2400000e0000 */
[----:B0-----:R-:W-:-:S05]  /*0270*/  FMNMX R10, R9, R10, !PT ;  /* 0x0000000a090a7209 */ /* 0x001fca0007800000 */
[----:B------:R-:W0:Y:S02]  /*0280*/  SHFL.DOWN PT, R11, R10, 0x2, 0x1f ;  /* 0x08401f000a0b7f89 */ /* 0x000e2400000e0000 */
[----:B0-----:R-:W-:-:S05]  /*0290*/  FMNMX R11, R10, R11, !PT ;  /* 0x0000000b0a0b7209 */ /* 0x001fca0007800000 */
[----:B------:R0:W1:Y:S02]  /*02a0*/  SHFL.DOWN PT, R12, R11, 0x1, 0x1f ;  /* 0x08201f000b0c7f89 */ /* 0x00006400000e0000 */
.L_x_20:
[----:B-1----:R-:W-:-:S05]  /*02b0*/  FMNMX R12, R11, R12, !PT ;  /* 0x0000000c0b0c7209 */ /* 0x002fca0007800000 */
[----:B------:R1:W-:Y:S02]  /*02c0*/  @!P2 STS [UR4], R12 ;  /* 0x0000000cff00a988 */ /* 0x0003e40008000804 */
.L_x_5:
[----:B------:R-:W-:Y:S05]  /*02d0*/  WARPSYNC.ALL ;  /* 0x0000000000007948 */ /* 0x000fea0003800000 */
[----:B------:R-:W-:Y:S01]  /*02e0*/  BAR.SYNC.DEFER_BLOCKING 0x0 ;  /* 0x0000000000007b1d */ /* 0x000fe20000010000 */
[----:B------:R-:W-:Y:S01]  /*02f0*/  FSETP.NEU.AND P2, PT, R2, -1.00000000000000000000e+09, PT ;  /* 0xce6e6b280200780b */ /* 0x000fe20003f4d000 */
[----:B------:R-:W-:-:S04]  /*0300*/  IMAD.MOV.U32 R8, RZ, RZ, RZ ;  /* 0x000000ffff087224 */ /* 0x000fc800078e00ff */
[----:B------:R-:W-:Y:S01]  /*0310*/  BSSY.RECONVERGENT B0, `(.L_x_7) ;  /* 0x000000e000007945 */ /* 0x000fe20003800200 */
[----:B------:R-:W2:Y:S07]  /*0320*/  LDS R7, [UR4] ;  /* 0x00000004ff077984 */ /* 0x000eae0008000800 */
[----:B------:R-:W-:Y:S05]  /*0330*/  @!P2 BRA `(.L_x_8) ;  /* 0x00000000002ca947 */ /* 0x000fea0003800000 */
[----:B------:R-:W-:Y:S02]  /*0340*/  HFMA2 R9, -RZ, RZ, 0.96630859375, -0.0022525787353515625 ;  /* 0x3bbb989dff097431 */ /* 0x000fe400000001ff */
[----:B--2---:R-:W-:Y:S01]  /*0350*/  FADD R8, R2, -R7 ;  /* 0x8000000702087221 */ /* 0x004fe20000000000 */
[----:B------:R-:W-:-:S03]  /*0360*/  IMAD.MOV.U32 R10, RZ, RZ, 0x437c0000 ;  /* 0x437c0000ff0a7424 */ /* 0x000fc600078e00ff */
[----:B------:R-:W-:-:S04]  /*0370*/  FFMA.SAT R9, R8, R9, 0.5 ;  /* 0x3f00000008097423 */ /* 0x000fc80000002009 */
[----:B------:R-:W-:-:S04]  /*0380*/  FFMA.RM R9, R9, R10, 12582913 ;  /* 0x4b40000109097423 */ /* 0x000fc8000000400a */
[----:B0-----:R-:W-:-:S04]  /*0390*/  FADD R11, R9, -12583039 ;  /* 0xcb40007f090b7421 */ /* 0x001fc80000000000 */
[----:B------:R-:W-:-:S04]  /*03a0*/  FFMA R11, R8, 1.4426950216293334961, -R11 ;  /* 0x3fb8aa3b080b7823 */ /* 0x000fc8000000080b */
[----:B------:R-:W-:Y:S01]  /*03b0*/  FFMA R11, R8, 1.925963033500011079e-08, R11 ;  /* 0x32a57060080b7823 */ /* 0x000fe2000000000b */
[----:B------:R-:W-:-:S05]  /*03c0*/  IMAD.SHL.U32 R8, R9, 0x800000, RZ ;  /* 0x0080000009087824 */ /* 0x000fca00078e00ff */
[----:B------:R-:W0:Y:S02]  /*03d0*/  MUFU.EX2 R11, R11 ;  /* 0x0000000b000b7308 */ /* 0x000e240000000800 */
[----:B0-----:R-:W-:-:S07]  /*03e0*/  FMUL R8, R8, R11 ;  /* 0x0000000b08087220 */ /* 0x001fce0000400000 */
.L_x_8:
[----:B------:R-:W-:Y:S05]  /*03f0*/  BSYNC.RECONVERGENT B0 ;  /* 0x0000000000007941 */ /* 0x000fea0003800200 */
.L_x_7:
[----:B------:R-:W3:Y:S01]  /*0400*/  SHFL.DOWN PT, R9, R8, 0x10, 0x1f ;  /* 0x0a001f0008097f89 */ /* 0x000ee200000e0000 */
[----:B------:R-:W-:Y:S01]  /*0410*/  ISETP.NE.AND P1, PT, R6, RZ, PT ;  /* 0x000000ff0600720c */ /* 0x000fe20003f25270 */
[----:B---3--:R-:W-:-:S05]  /*0420*/  FADD R9, R9, R8 ;  /* 0x0000000809097221 */ /* 0x008fca0000000000 */
[----:B------:R-:W3:Y:S02]  /*0430*/  SHFL.DOWN PT, R10, R9, 0x8, 0x1f ;  /* 0x09001f00090a7f89 */ /* 0x000ee400000e0000 */
[----:B---3--:R-:W-:-:S05]  /*0440*/  FADD R10, R9, R10 ;  /* 0x0000000a090a7221 */ /* 0x008fca0000000000 */
[----:B0-----:R-:W0:Y:S02]  /*0450*/  SHFL.DOWN PT, R11, R10, 0x4, 0x1f ;  /* 0x08801f000a0b7f89 */ /* 0x001e2400000e0000 */
[----:B0-----:R-:W-:-:S05]  /*0460*/  FADD R11, R10, R11 ;  /* 0x0000000b0a0b7221 */ /* 0x001fca0000000000 */
[----:B-1----:R-:W0:Y:S02]  /*0470*/  SHFL.DOWN PT, R12, R11, 0x2, 0x1f ;  /* 0x08401f000b0c7f89 */ /* 0x002e2400000e0000 */
[----:B0-----:R-:W-:-:S05]  /*0480*/  FADD R12, R11, R12 ;  /* 0x0000000c0b0c7221 */ /* 0x001fca0000000000 */
[----:B------:R-:W0:Y:S02]  /*0490*/  SHFL.DOWN PT, R13, R12, 0x1, 0x1f ;  /* 0x08201f000c0d7f89 */ /* 0x000e2400000e0000 */
[----:B0-----:R-:W-:-:S05]  /*04a0*/  FADD R6, R12, R13 ;  /* 0x0000000d0c067221 */ /* 0x001fca0000000000 */
[----:B------:R0:W-:Y:S01]  /*04b0*/  @!P1 STS [R3], R6 ;  /* 0x0000000603009388 */ /* 0x0001e20000000800 */
[----:B------:R-:W-:Y:S06]  /*04c0*/  BAR.SYNC.DEFER_BLOCKING 0x0 ;  /* 0x0000000000007b1d */ /* 0x000fec0000010000 */
[----:B------:R-:W-:Y:S05]  /*04d0*/  @P0 BRA `(.L_x_9) ;  /* 0x0000000000400947 */ /* 0x000fea0003800000 */
[----:B------:R-:W-:Y:S01]  /*04e0*/  ISETP.NE.AND P0, PT, R0, RZ, PT ;  /* 0x000000ff0000720c */ /* 0x000fe20003f05270 */
[----:B------:R-:W-:Y:S01]  /*04f0*/  UMOV UR5, 0xffffffff ;  /* 0xffffffff00057882 */ /* 0x000fe20000000000 */
[----:B------:R-:W-:-:S11]  /*0500*/  MOV R0, RZ ;  /* 0x000000ff00007202 */ /* 0x000fd60000000f00 */
[----:B------:R-:W1:Y:S01]  /*0510*/  @!P0 LDS R0, [UR4] ;  /* 0x00000004ff008984 */ /* 0x000e620008000800 */
[----:B------:R-:W-:Y:S05]  /*0520*/  BRA.DIV UR5, `(.L_x_10) ;  /* 0x0000000605447947 */ /* 0x000fea000b800000 */
[----:B01----:R-:W0:Y:S02]  /*0530*/  SHFL.DOWN PT, R3, R0, 0x10, 0x1f ;  /* 0x0a001f0000037f89 */ /* 0x003e2400000e0000 */
[----:B0-----:R-:W-:-:S05]  /*0540*/  FADD R3, R3, R0 ;  /* 0x0000000003037221 */ /* 0x001fca0000000000 */
[----:B------:R-:W0:Y:S02]  /*0550*/  SHFL.DOWN PT, R6, R3, 0x8, 0x1f ;  /* 0x09001f0003067f89 */ /* 0x000e2400000e0000 */
[----:B0-----:R-:W-:-:S05]  /*0560*/  FADD R6, R3, R6 ;  /* 0x0000000603067221 */ /* 0x001fca0000000000 */
[----:B------:R-:W0:Y:S02]  /*0570*/  SHFL.DOWN PT, R9, R6, 0x4, 0x1f ;  /* 0x08801f0006097f89 */ /* 0x000e2400000e0000 */
[----:B0-----:R-:W-:-:S05]  /*0580*/  FADD R9, R6, R9 ;  /* 0x0000000906097221 */ /* 0x001fca0000000000 */
[----:B------:R-:W0:Y:S02]  /*0590*/  SHFL.DOWN PT, R8, R9, 0x2, 0x1f ;  /* 0x08401f0009087f89 */ /* 0x000e2400000e0000 */
[----:B0-----:R-:W-:-:S05]  /*05a0*/  FADD R8, R9, R8 ;  /* 0x0000000809087221 */ /* 0x001fca0000000000 */
[----:B------:R0:W1:Y:S02]  /*05b0*/  SHFL.DOWN PT, R11, R8, 0x1, 0x1f ;  /* 0x08201f00080b7f89 */ /* 0x00006400000e0000 */
.L_x_26:
[----:B-1----:R-:W-:-:S05]  /*05c0*/  FADD R11, R8, R11 ;  /* 0x0000000b080b7221 */ /* 0x002fca0000000000 */
[----:B------:R1:W-:Y:S02]  /*05d0*/  @!P0 STS [UR4], R11 ;  /* 0x0000000bff008988 */ /* 0x0003e40008000804 */
.L_x_9:
[----:B------:R-:W-:Y:S05]  /*05e0*/  WARPSYNC.ALL ;  /* 0x0000000000007948 */ /* 0x000fea0003800000 */
[----:B------:R-:W-:Y:S01]  /*05f0*/  BAR.SYNC.DEFER_BLOCKING 0x0 ;  /* 0x0000000000007b1d */ /* 0x000fe20000010000 */
[----:B0-----:R-:W-:-:S05]  /*0600*/  IMAD.MOV.U32 R3, RZ, RZ, RZ ;  /* 0x000000ffff037224 */ /* 0x001fca00078e00ff */
[----:B------:R-:W-:Y:S04]  /*0610*/  BSSY.RECONVERGENT B0, `(.L_x_11) ;  /* 0x000001c000007945 */ /* 0x000fe80003800200 */
[----:B------:R-:W-:Y:S05]  /*0620*/  @!P2 BRA `(.L_x_12) ;  /* 0x000000000068a947 */ /* 0x000fea0003800000 */
[----:B------:R-:W0:Y:S01]  /*0630*/  LDS R3, [UR4] ;  /* 0x00000004ff037984 */ /* 0x000e220008000800 */
[----:B------:R-:W-:Y:S02]  /*0640*/  HFMA2 R9, -RZ, RZ, 3.7421875, 0 ;  /* 0x437c0000ff097431 */ /* 0x000fe400000001ff */
[----:B------:R-:W-:Y:S02]  /*0650*/  IMAD.MOV.U32 R0, RZ, RZ, 0x3bbb989d ;  /* 0x3bbb989dff007424 */ /* 0x000fe400078e00ff */
[----:B--2---:R-:W-:Y:S01]  /*0660*/  FADD R7, R2, -R7 ;  /* 0x8000000702077221 */ /* 0x004fe20000000000 */
[----:B------:R-:W-:Y:S03]  /*0670*/  BSSY.RECONVERGENT B1, `(.L_x_13) ;  /* 0x0000014000017945 */ /* 0x000fe60003800200 */
[----:B------:R-:W-:-:S04]  /*0680*/  FFMA.SAT R0, R7, R0, 0.5 ;  /* 0x3f00000007007423 */ /* 0x000fc80000002000 */
[----:B------:R-:W-:-:S04]  /*0690*/  FFMA.RM R0, R0, R9, 12582913 ;  /* 0x4b40000100007423 */ /* 0x000fc80000004009 */
[C---:B------:R-:W-:Y:S01]  /*06a0*/  FADD R6, R0.reuse, -12583039 ;  /* 0xcb40007f00067421 */ /* 0x040fe20000000000 */
[----:B------:R-:W-:-:S03]  /*06b0*/  IMAD.SHL.U32 R0, R0, 0x800000, RZ ;  /* 0x0080000000007824 */ /* 0x000fc600078e00ff */
[----:B------:R-:W-:-:S04]  /*06c0*/  FFMA R6, R7, 1.4426950216293334961, -R6 ;  /* 0x3fb8aa3b07067823 */ /* 0x000fc80000000806 */
[----:B------:R-:W-:-:S04]  /*06d0*/  FFMA R8, R7, 1.925963033500011079e-08, R6 ;  /* 0x32a5706007087823 */ /* 0x000fc80000000006 */
[----:B------:R-:W2:Y:S08]  /*06e0*/  MUFU.EX2 R9, R8 ;  /* 0x0000000800097308 */ /* 0x000eb00000000800 */
[----:B0-----:R-:W0:Y:S01]  /*06f0*/  MUFU.RCP R2, R3 ;  /* 0x0000000300027308 */ /* 0x001e220000001000 */
[----:B--2---:R-:W-:-:S07]  /*0700*/  FMUL R0, R0, R9 ;  /* 0x0000000900007220 */ /* 0x004fce0000400000 */
[----:B------:R-:W2:Y:S01]  /*0710*/  FCHK P0, R0, R3 ;  /* 0x0000000300007302 */ /* 0x000ea20000000000 */
[----:B0-----:R-:W-:-:S04]  /*0720*/  FFMA R7, -R3, R2, 1 ;  /* 0x3f80000003077423 */ /* 0x001fc80000000102 */
[----:B------:R-:W-:-:S04]  /*0730*/  FFMA R7, R2, R7, R2 ;  /* 0x0000000702077223 */ /* 0x000fc80000000002 */
[----:B------:R-:W-:-:S04]  /*0740*/  FFMA R2, R0, R7, RZ ;  /* 0x0000000700027223 */ /* 0x000fc800000000ff */
[----:B------:R-:W-:-:S04]  /*0750*/  FFMA R6, -R3, R2, R0 ;  /* 0x0000000203067223 */ /* 0x000fc80000000100 */
[----:B------:R-:W-:Y:S01]  /*0760*/  FFMA R2, R7, R6, R2 ;  /* 0x0000000607027223 */ /* 0x000fe20000000002 */
[----:B--2---:R-:W-:Y:S06]  /*0770*/  @!P0 BRA `(.L_x_14) ;  /* 0x00000000000c8947 */ /* 0x004fec0003800000 */
[----:B------:R-:W-:-:S07]  /*0780*/  MOV R2, 0x7a0 ;  /* 0x000007a000027802 */ /* 0x000fce0000000f00 */
[----:B-1----:R-:W-:Y:S05]  /*0790*/  CALL.REL.NOINC `($__internal_0_$__cuda_sm3x_div_rn_noftz_f32_slowpath) ;  /* 0x00000004003c7944 */ /* 0x002fea0003c00000 */
[----:B------:R-:W-:-:S07]  /*07a0*/  IMAD.MOV.U32 R2, RZ, RZ, R0 ;  /* 0x000000ffff027224 */ /* 0x000fce00078e0000 */
.L_x_14:
[----:B------:R-:W-:Y:S05]  /*07b0*/  BSYNC.RECONVERGENT B1 ;  /* 0x0000000000017941 */ /* 0x000fea0003800200 */
.L_x_13:
[----:B------:R-:W-:-:S07]  /*07c0*/  MOV R3, R2 ;  /* 0x0000000200037202 */ /* 0x000fce0000000f00 */
.L_x_12:
[----:B------:R-:W-:Y:S05]  /*07d0*/  BSYNC.RECONVERGENT B0 ;  /* 0x0000000000007941 */ /* 0x000fea0003800200 */
.L_x_11:
[----:B------:R-:W-:Y:S01]  /*07e0*/  STG.E desc[UR6][R4.64], R3 ;  /* 0x0000000304007986 */ /* 0x000fe2000c101906 */
[----:B------:R-:W-:Y:S05]  /*07f0*/  EXIT ;  /* 0x000000000000794d */ /* 0x000fea0003800000 */
.L_x_6:
[----:B------:R-:W-:Y:S02]  /*0800*/  HFMA2 R16, -RZ, RZ, 0, 1.847743988037109375e-06 ;  /* 0x0000001fff107431 */ /* 0x000fe400000001ff */
[----:B0-----:R-:W-:Y:S02]  /*0810*/  IMAD.MOV.U32 R14, RZ, RZ, R7 ;  /* 0x000000ffff0e7224 */ /* 0x001fe400078e0007 */
[----:B------:R-:W-:Y:S02]  /*0820*/  IMAD.MOV.U32 R15, RZ, RZ, 0x10 ;  /* 0x00000010ff0f7424 */ /* 0x000fe400078e00ff */
[----:B------:R-:W-:-:S07]  /*0830*/  IMAD.MOV.U32 R13, RZ, RZ, -0x1 ;  /* 0xffffffffff0d7424 */ /* 0x000fce00078e00ff */
[----:B------:R-:W-:Y:S05]  /*0840*/  WARPSYNC.COLLECTIVE R13, `(.L_x_15) ;  /* 0x000000000d087348 */ /* 0x000fea0003c00000 */
[----:B------:R0:W1:Y:S02]  /*0850*/  SHFL.DOWN P1, R12, R14, R15, R16 ;  /* 0x0800000f0e0c7389 */ /* 0x0000640000020010 */
[----:B01----:R-:W-:Y:S05]  /*0860*/  ENDCOLLECTIVE ;  /* 0x000000000000791b */ /* 0x003fea0003800000 */
.L_x_15:
[----:B------:R-:W-:Y:S02]  /*0870*/  IMAD.MOV.U32 R15, RZ, RZ, 0x8 ;  /* 0x00000008ff0f7424 */ /* 0x000fe400078e00ff */
[----:B------:R-:W-:-:S05]  /*0880*/  IMAD.MOV.U32 R8, RZ, RZ, R12 ;  /* 0x000000ffff087224 */ /* 0x000fca00078e000c */
[----:B------:R-:W-:-:S04]  /*0890*/  FMNMX R8, R8, R7, !PT ;  /* 0x0000000708087209 */ /* 0x000fc80007800000 */
[----:B------:R-:W-:-:S07]  /*08a0*/  MOV R14, R8 ;  /* 0x00000008000e7202 */ /* 0x000fce0000000f00 */
[----:B------:R-:W-:Y:S05]  /*08b0*/  WARPSYNC.COLLECTIVE R13, `(.L_x_16) ;  /* 0x000000000d087348 */ /* 0x000fea0003c00000 */
[----:B------:R0:W1:Y:S02]  /*08c0*/  SHFL.DOWN P1, R12, R14, R15, R16 ;  /* 0x0800000f0e0c7389 */ /* 0x0000640000020010 */
[----:B01----:R-:W-:Y:S05]  /*08d0*/  ENDCOLLECTIVE ;  /* 0x000000000000791b */ /* 0x003fea0003800000 */
.L_x_16:
[----:B------:R-:W-:Y:S02]  /*08e0*/  IMAD.MOV.U32 R15, RZ, RZ, 0x4 ;  /* 0x00000004ff0f7424 */ /* 0x000fe400078e00ff */
[----:B------:R-:W-:-:S05]  /*08f0*/  IMAD.MOV.U32 R9, RZ, RZ, R12 ;  /* 0x000000ffff097224 */ /* 0x000fca00078e000c */
[----:B------:R-:W-:-:S04]  /*0900*/  FMNMX R9, R8, R9, !PT ;  /* 0x0000000908097209 */ /* 0x000fc80007800000 */
[----:B------:R-:W-:-:S07]  /*0910*/  MOV R14, R9 ;  /* 0x00000009000e7202 */ /* 0x000fce0000000f00 */
[----:B------:R-:W-:Y:S05]  /*0920*/  WARPSYNC.COLLECTIVE R13, `(.L_x_17) ;  /* 0x000000000d087348 */ /* 0x000fea0003c00000 */
[----:B------:R0:W1:Y:S02]  /*0930*/  SHFL.DOWN P1, R12, R14, R15, R16 ;  /* 0x0800000f0e0c7389 */ /* 0x0000640000020010 */
[----:B01----:R-:W-:Y:S05]  /*0940*/  ENDCOLLECTIVE ;  /* 0x000000000000791b */ /* 0x003fea0003800000 */
.L_x_17:
[----:B------:R-:W-:Y:S02]  /*0950*/  IMAD.MOV.U32 R15, RZ, RZ, 0x2 ;  /* 0x00000002ff0f7424 */ /* 0x000fe400078e00ff */
[----:B------:R-:W-:-:S05]  /*0960*/  IMAD.MOV.U32 R10, RZ, RZ, R12 ;  /* 0x000000ffff0a7224 */ /* 0x000fca00078e000c */
[----:B------:R-:W-:-:S04]  /*0970*/  FMNMX R10, R9, R10, !PT ;  /* 0x0000000a090a7209 */ /* 0x000fc80007800000 */
[----:B------:R-:W-:-:S07]  /*0980*/  MOV R14, R10 ;  /* 0x0000000a000e7202 */ /* 0x000fce0000000f00 */
[----:B------:R-:W-:Y:S05]  /*0990*/  WARPSYNC.COLLECTIVE R13, `(.L_x_18) ;  /* 0x000000000d087348 */ /* 0x000fea0003c00000 */
[----:B------:R0:W1:Y:S02]  /*09a0*/  SHFL.DOWN P1, R12, R14, R15, R16 ;  /* 0x0800000f0e0c7389 */ /* 0x0000640000020010 */
[----:B01----:R-:W-:Y:S05]  /*09b0*/  ENDCOLLECTIVE ;  /* 0x000000000000791b */ /* 0x003fea0003800000 */
.L_x_18:
[----:B------:R-:W-:Y:S02]  /*09c0*/  IMAD.MOV.U32 R15, RZ, RZ, 0x1 ;  /* 0x00000001ff0f7424 */ /* 0x000fe400078e00ff */
[----:B------:R-:W-:-:S05]  /*09d0*/  IMAD.MOV.U32 R11, RZ, RZ, R12 ;  /* 0x000000ffff0b7224 */ /* 0x000fca00078e000c */
[----:B------:R-:W-:-:S04]  /*09e0*/  FMNMX R11, R10, R11, !PT ;  /* 0x0000000b0a0b7209 */ /* 0x000fc80007800000 */
[----:B------:R-:W-:-:S07]  /*09f0*/  MOV R14, R11 ;  /* 0x0000000b000e7202 */ /* 0x000fce0000000f00 */
[----:B------:R-:W-:Y:S05]  /*0a00*/  WARPSYNC.COLLECTIVE R13, `(.L_x_19) ;  /* 0x000000000d087348 */ /* 0x000fea0003c00000 */
[----:B------:R0:W1:Y:S02]  /*0a10*/  SHFL.DOWN P1, R12, R14, R15, R16 ;  /* 0x0800000f0e0c7389 */ /* 0x0000640000020010 */
[----:B01----:R-:W-:Y:S05]  /*0a20*/  ENDCOLLECTIVE ;  /* 0x000000000000791b */ /* 0x003fea0003800000 */
.L_x_19:
[----:B------:R-:W-:Y:S05]  /*0a30*/  BRA `(.L_x_20) ;  /* 0xfffffff8001c7947 */ /* 0x000fea000383ffff */
.L_x_10:
[----:B------:R-:W-:Y:S02]  /*0a40*/  HFMA2 R15, -RZ, RZ, 0, 9.5367431640625e-07 ;  /* 0x00000010ff0f7431 */ /* 0x000fe400000001ff */
[----:B-1----:R-:W-:Y:S02]  /*0a50*/  IMAD.MOV.U32 R14, RZ, RZ, R0 ;  /* 0x000000ffff0e7224 */ /* 0x002fe400078e0000 */
[----:B------:R-:W-:Y:S02]  /*0a60*/  IMAD.MOV.U32 R16, RZ, RZ, 0x1f ;  /* 0x0000001fff107424 */ /* 0x000fe400078e00ff */
[----:B------:R-:W-:-:S07]  /*0a70*/  IMAD.MOV.U32 R13, RZ, RZ, -0x1 ;  /* 0xffffffffff0d7424 */ /* 0x000fce00078e00ff */
[----:B0-2---:R-:W-:Y:S05]  /*0a80*/  WARPSYNC.COLLECTIVE R13, `(.L_x_21) ;  /* 0x000000000d087348 */ /* 0x005fea0003c00000 */
[----:B------:R1:W3:Y:S02]  /*0a90*/  SHFL.DOWN P1, R12, R14, R15, R16 ;  /* 0x0800000f0e0c7389 */ /* 0x0002e40000020010 */
[----:B0123--:R-:W-:Y:S05]  /*0aa0*/  ENDCOLLECTIVE ;  /* 0x000000000000791b */ /* 0x00ffea0003800000 */
.L_x_21:
[----:B------:R-:W-:Y:S01]  /*0ab0*/  IMAD.MOV.U32 R15, RZ, RZ, 0x8 ;  /* 0x00000008ff0f7424 */ /* 0x000fe200078e00ff */
[----:B------:R-:W-:-:S05]  /*0ac0*/  MOV R3, R12 ;  /* 0x0000000c00037202 */ /* 0x000fca0000000f00 */
[----:B------:R-:W-:-:S04]  /*0ad0*/  FADD R3, R3, R0 ;  /* 0x0000000003037221 */ /* 0x000fc80000000000 */
[----:B------:R-:W-:-:S07]  /*0ae0*/  IMAD.MOV.U32 R14, RZ, RZ, R3 ;  /* 0x000000ffff0e7224 */ /* 0x000fce00078e0003 */
[----:B------:R-:W-:Y:S05]  /*0af0*/  WARPSYNC.COLLECTIVE R13, `(.L_x_22) ;  /* 0x000000000d087348 */ /* 0x000fea0003c00000 */
[----:B------:R0:W1:Y:S02]  /*0b00*/  SHFL.DOWN P1, R12, R14, R15, R16 ;  /* 0x0800000f0e0c7389 */ /* 0x0000640000020010 */
[----:B01----:R-:W-:Y:S05]  /*0b10*/  ENDCOLLECTIVE ;  /* 0x000000000000791b */ /* 0x003fea0003800000 */
.L_x_22:
[----:B------:R-:W-:Y:S01]  /*0b20*/  IMAD.MOV.U32 R15, RZ, RZ, 0x4 ;  /* 0x00000004ff0f7424 */ /* 0x000fe200078e00ff */
[----:B------:R-:W-:-:S05]  /*0b30*/  MOV R6, R12 ;  /* 0x0000000c00067202 */ /* 0x000fca0000000f00 */
[----:B------:R-:W-:-:S04]  /*0b40*/  FADD R6, R3, R6 ;  /* 0x0000000603067221 */ /* 0x000fc80000000000 */
[----:B------:R-:W-:-:S07]  /*0b50*/  IMAD.MOV.U32 R14, RZ, RZ, R6 ;  /* 0x000000ffff0e7224 */ /* 0x000fce00078e0006 */
[----:B------:R-:W-:Y:S05]  /*0b60*/  WARPSYNC.COLLECTIVE R13, `(.L_x_23) ;  /* 0x000000000d087348 */ /* 0x000fea0003c00000 */
[----:B------:R0:W1:Y:S02]  /*0b70*/  SHFL.DOWN P1, R12, R14, R15, R16 ;  /* 0x0800000f0e0c7389 */ /* 0x0000640000020010 */
[----:B01----:R-:W-:Y:S05]  /*0b80*/  ENDCOLLECTIVE ;  /* 0x000000000000791b */ /* 0x003fea0003800000 */
.L_x_23:
[----:B------:R-:W-:Y:S01]  /*0b90*/  IMAD.MOV.U32 R15, RZ, RZ, 0x2 ;  /* 0x00000002ff0f7424 */ /* 0x000fe200078e00ff */
[----:B------:R-:W-:-:S05]  /*0ba0*/  MOV R9, R12 ;  /* 0x0000000c00097202 */ /* 0x000fca0000000f00 */
[----:B------:R-:W-:-:S04]  /*0bb0*/  FADD R9, R6, R9 ;  /* 0x0000000906097221 */ /* 0x000fc80000000000 */
[----:B------:R-:W-:-:S07]  /*0bc0*/  IMAD.MOV.U32 R14, RZ, RZ, R9 ;  /* 0x000000ffff0e7224 */ /* 0x000fce00078e0009 */
[----:B------:R-:W-:Y:S05]  /*0bd0*/  WARPSYNC.COLLECTIVE R13, `(.L_x_24) ;  /* 0x000000000d087348 */ /* 0x000fea0003c00000 */
[----:B------:R0:W1:Y:S02]  /*0be0*/  SHFL.DOWN P1, R12, R14, R15, R16 ;  /* 0x0800000f0e0c7389 */ /* 0x0000640000020010 */
[----:B01----:R-:W-:Y:S05]  /*0bf0*/  ENDCOLLECTIVE ;  /* 0x000000000000791b */ /* 0x003fea0003800000 */
.L_x_24:
[----:B------:R-:W-:Y:S01]  /*0c00*/  IMAD.MOV.U32 R15, RZ, RZ, 0x1 ;  /* 0x00000001ff0f7424 */ /* 0x000fe200078e00ff */
[----:B------:R-:W-:-:S05]  /*0c10*/  MOV R8, R12 ;  /* 0x0000000c00087202 */ /* 0x000fca0000000f00 */
[----:B------:R-:W-:-:S04]  /*0c20*/  FADD R8, R9, R8 ;  /* 0x0000000809087221 */ /* 0x000fc80000000000 */
[----:B------:R-:W-:-:S07]  /*0c30*/  IMAD.MOV.U32 R14, RZ, RZ, R8 ;  /* 0x000000ffff0e7224 */ /* 0x000fce00078e0008 */
[----:B------:R-:W-:Y:S05]  /*0c40*/  WARPSYNC.COLLECTIVE R13, `(.L_x_25) ;  /* 0x000000000d087348 */ /* 0x000fea0003c00000 */
[----:B------:R0:W1:Y:S02]  /*0c50*/  SHFL.DOWN P1, R12, R14, R15, R16 ;  /* 0x0800000f0e0c7389 */ /* 0x0000640000020010 */
[----:B01----:R-:W-:Y:S05]  /*0c60*/  ENDCOLLECTIVE ;  /* 0x000000000000791b */ /* 0x003fea0003800000 */
.L_x_25:
[----:B------:R-:W-:Y:S01]  /*0c70*/  MOV R11, R12 ;  /* 0x0000000c000b7202 */ /* 0x000fe20000000f00 */
[----:B------:R-:W-:Y:S06]  /*0c80*/  BRA `(.L_x_26) ;  /* 0xfffffff8004c7947 */ /* 0x000fec000383ffff */
        .weak           $__internal_0_$__cuda_sm3x_div_rn_noftz_f32_slowpath
        .type           $__internal_0_$__cuda_sm3x_div_rn_noftz_f32_slowpath,@function
        .size           $__internal_0_$__cuda_sm3x_div_rn_noftz_f32_slowpath,(.L_x_40 - $__internal_0_$__cuda_sm3x_div_rn_noftz_f32_slowpath)
$__internal_0_$__cuda_sm3x_div_rn_noftz_f32_slowpath:
[--C-:B------:R-:W-:Y:S01]  /*0c90*/  SHF.R.U32.HI R7, RZ, 0x17, R3.reuse ;  /* 0x00000017ff077819 */ /* 0x100fe20000011603 */
[----:B------:R-:W-:Y:S01]  /*0ca0*/  BSSY.RECONVERGENT B2, `(.L_x_27) ;  /* 0x0000064000027945 */ /* 0x000fe20003800200 */
[----:B------:R-:W-:Y:S01]  /*0cb0*/  SHF.R.U32.HI R6, RZ, 0x17, R0 ;  /* 0x00000017ff067819 */ /* 0x000fe20000011600 */
[----:B------:R-:W-:Y:S01]  /*0cc0*/  IMAD.MOV.U32 R9, RZ, RZ, R3 ;  /* 0x000000ffff097224 */ /* 0x000fe200078e0003 */
[----:B------:R-:W-:Y:S02]  /*0cd0*/  LOP3.LUT R7, R7, 0xff, RZ, 0xc0, !PT ;  /* 0x000000ff07077812 */ /* 0x000fe400078ec0ff */
[----:B------:R-:W-:Y:S02]  /*0ce0*/  LOP3.LUT R6, R6, 0xff, RZ, 0xc0, !PT ;  /* 0x000000ff06067812 */ /* 0x000fe400078ec0ff */
[----:B------:R-:W-:Y:S01]  /*0cf0*/  MOV R8, R0 ;  /* 0x0000000000087202 */ /* 0x000fe20000000f00 */
[----:B------:R-:W-:Y:S02]  /*0d00*/  VIADD R12, R7, 0xffffffff ;  /* 0xffffffff070c7836 */ /* 0x000fe40000000000 */
[----:B------:R-:W-:-:S03]  /*0d10*/  VIADD R11, R6, 0xffffffff ;  /* 0xffffffff060b7836 */ /* 0x000fc60000000000 */
[----:B------:R-:W-:-:S04]  /*0d20*/  ISETP.GT.U32.AND P0, PT, R12, 0xfd, PT ;  /* 0x000000fd0c00780c */ /* 0x000fc80003f04070 */
[----:B------:R-:W-:-:S13]  /*0d30*/  ISETP.GT.U32.OR P0, PT, R11, 0xfd, P0 ;  /* 0x000000fd0b00780c */ /* 0x000fda0000704470 */
[----:B------:R-:W-:Y:S01]  /*0d40*/  @!P0 IMAD.MOV.U32 R10, RZ, RZ, RZ ;  /* 0x000000ffff0a8224 */ /* 0x000fe200078e00ff */
[----:B------:R-:W-:Y:S06]  /*0d50*/  @!P0 BRA `(.L_x_28) ;  /* 0x00000000005c8947 */ /* 0x000fec0003800000 */
[----:B------:R-:W-:Y:S02]  /*0d60*/  FSETP.GTU.FTZ.AND P0, PT, |R0|, +INF , PT ;  /* 0x7f8000000000780b */ /* 0x000fe40003f1c200 */
[----:B------:R-:W-:-:S04]  /*0d70*/  FSETP.GTU.FTZ.AND P1, PT, |R3|, +INF , PT ;  /* 0x7f8000000300780b */ /* 0x000fc80003f3c200 */
[----:B------:R-:W-:-:S13]  /*0d80*/  PLOP3.LUT P0, PT, P0, P1, PT, 0xf8, 0x8f ;  /* 0x00000000008f781c */ /* 0x000fda0000703f70 */
[----:B------:R-:W-:Y:S05]  /*0d90*/  @P0 BRA `(.L_x_29) ;  /* 0x00000004004c0947 */ /* 0x000fea0003800000 */
[----:B------:R-:W-:-:S13]  /*0da0*/  LOP3.LUT P0, RZ, R9, 0x7fffffff, R8, 0xc8, !PT ;  /* 0x7fffffff09ff7812 */ /* 0x000fda000780c808 */
[----:B------:R-:W-:Y:S05]  /*0db0*/  @!P0 BRA `(.L_x_30) ;  /* 0x00000004003c8947 */ /* 0x000fea0003800000 */
[C---:B------:R-:W-:Y:S02]  /*0dc0*/  FSETP.NEU.FTZ.AND P2, PT, |R0|.reuse, +INF , PT ;  /* 0x7f8000000000780b */ /* 0x040fe40003f5d200 */
[----:B------:R-:W-:Y:S02]  /*0dd0*/  FSETP.NEU.FTZ.AND P1, PT, |R3|, +INF , PT ;  /* 0x7f8000000300780b */ /* 0x000fe40003f3d200 */
[----:B------:R-:W-:-:S11]  /*0de0*/  FSETP.NEU.FTZ.AND P0, PT, |R0|, +INF , PT ;  /* 0x7f8000000000780b */ /* 0x000fd60003f1d200 */
[----:B------:R-:W-:Y:S05]  /*0df0*/  @!P1 BRA !P2, `(.L_x_30) ;  /* 0x00000004002c9947 */ /* 0x000fea0005000000 */
[----:B------:R-:W-:-:S04]  /*0e00*/  LOP3.LUT P2, RZ, R8, 0x7fffffff, RZ, 0xc0, !PT ;  /* 0x7fffffff08ff7812 */ /* 0x000fc8000784c0ff */
[----:B------:R-:W-:-:S13]  /*0e10*/  PLOP3.LUT P1, PT, P1, P2, PT, 0x2f, 0xf2 ;  /* 0x0000000000f2781c */ /* 0x000fda0000f24577 */
[----:B------:R-:W-:Y:S05]  /*0e20*/  @P1 BRA `(.L_x_31) ;  /* 0x0000000400181947 */ /* 0x000fea0003800000 */
[----:B------:R-:W-:-:S04]  /*0e30*/  LOP3.LUT P1, RZ, R9, 0x7fffffff, RZ, 0xc0, !PT ;  /* 0x7fffffff09ff7812 */ /* 0x000fc8000782c0ff */
[----:B------:R-:W-:-:S13]  /*0e40*/  PLOP3.LUT P0, PT, P0, P1, PT, 0x2f, 0xf2 ;  /* 0x0000000000f2781c */ /* 0x000fda0000702577 */
[----:B------:R-:W-:Y:S05]  /*0e50*/  @P0 BRA `(.L_x_32) ;  /* 0x0000000400000947 */ /* 0x000fea0003800000 */
[----:B------:R-:W-:Y:S02]  /*0e60*/  ISETP.GE.AND P0, PT, R11, RZ, PT ;  /* 0x000000ff0b00720c */ /* 0x000fe40003f06270 */
[----:B------:R-:W-:-:S11]  /*0e70*/  ISETP.GE.AND P1, PT, R12, RZ, PT ;  /* 0x000000ff0c00720c */ /* 0x000fd60003f26270 */
[----:B------:R-:W-:Y:S01]  /*0e80*/  @P0 MOV R10, RZ ;  /* 0x000000ff000a0202 */ /* 0x000fe20000000f00 */
[----:B------:R-:W-:Y:S02]  /*0e90*/  @!P0 IMAD.MOV.U32 R10, RZ, RZ, -0x40 ;  /* 0xffffffc0ff0a8424 */ /* 0x000fe400078e00ff */
[----:B------:R-:W-:Y:S01]  /*0ea0*/  @!P0 FFMA R8, R0, 1.84467440737095516160e+19, RZ ;  /* 0x5f80000000088823 */ /* 0x000fe200000000ff */
[----:B------:R-:W-:Y:S01]  /*0eb0*/  @!P1 FFMA R9, R3, 1.84467440737095516160e+19, RZ ;  /* 0x5f80000003099823 */ /* 0x000fe200000000ff */
[----:B------:R-:W-:-:S07]  /*0ec0*/  @!P1 VIADD R10, R10, 0x40 ;  /* 0x000000400a0a9836 */ /* 0x000fce0000000000 */
.L_x_28:
[----:B------:R-:W-:Y:S01]  /*0ed0*/  LEA R0, R7, 0xc0800000, 0x17 ;  /* 0xc080000007007811 */ /* 0x000fe200078eb8ff */
[----:B------:R-:W-:Y:S01]  /*0ee0*/  VIADD R6, R6, 0xffffff81 ;  /* 0xffffff8106067836 */ /* 0x000fe20000000000 */
[----:B------:R-:W-:Y:S02]  /*0ef0*/  BSSY.RECONVERGENT B3, `(.L_x_33) ;  /* 0x0000035000037945 */ /* 0x000fe40003800200 */
[----:B------:R-:W-:Y:S01]  /*0f00*/  IADD3 R9, PT, PT, -R0, R9, RZ ;  /* 0x0000000900097210 */ /* 0x000fe20007ffe1ff */
[C---:B------:R-:W-:Y:S01]  /*0f10*/  IMAD R0, R6.reuse, -0x800000, R8 ;  /* 0xff80000006007824 */ /* 0x040fe200078e0208 */
[----:B------:R-:W-:Y:S02]  /*0f20*/  IADD3 R7, PT, PT, R6, 0x7f, -R7 ;  /* 0x0000007f06077810 */ /* 0x000fe40007ffe807 */
[----:B------:R-:W0:Y:S01]  /*0f30*/  MUFU.RCP R3, R9 ;  /* 0x0000000900037308 */ /* 0x000e220000001000 */
[----:B------:R-:W-:Y:S02]  /*0f40*/  FADD.FTZ R11, -R9, -RZ ;  /* 0x800000ff090b7221 */ /* 0x000fe40000010100 */
[----:B------:R-:W-:-:S02]  /*0f50*/  IMAD.IADD R7, R7, 0x1, R10 ;  /* 0x0000000107077824 */ /* 0x000fc400078e020a */
[----:B0-----:R-:W-:-:S04]  /*0f60*/  FFMA R12, R3, R11, 1 ;  /* 0x3f800000030c7423 */ /* 0x001fc8000000000b */
[----:B------:R-:W-:-:S04]  /*0f70*/  FFMA R12, R3, R12, R3 ;  /* 0x0000000c030c7223 */ /* 0x000fc80000000003 */
[----:B------:R-:W-:-:S04]  /*0f80*/  FFMA R3, R0, R12, RZ ;  /* 0x0000000c00037223 */ /* 0x000fc800000000ff */
[----:B------:R-:W-:-:S04]  /*0f90*/  FFMA R8, R11, R3, R0 ;  /* 0x000000030b087223 */ /* 0x000fc80000000000 */
[----:B------:R-:W-:-:S04]  /*0fa0*/  FFMA R13, R12, R8, R3 ;  /* 0x000000080c0d7223 */ /* 0x000fc80000000003 */
[----:B------:R-:W-:-:S04]  /*0fb0*/  FFMA R8, R11, R13, R0 ;  /* 0x0000000d0b087223 */ /* 0x000fc80000000000 */
[----:B------:R-:W-:-:S05]  /*0fc0*/  FFMA R0, R12, R8, R13 ;  /* 0x000000080c007223 */ /* 0x000fca000000000d */
[----:B------:R-:W-:-:S04]  /*0fd0*/  SHF.R.U32.HI R3, RZ, 0x17, R0 ;  /* 0x00000017ff037819 */ /* 0x000fc80000011600 */
[----:B------:R-:W-:-:S04]  /*0fe0*/  LOP3.LUT R3, R3, 0xff, RZ, 0xc0, !PT ;  /* 0x000000ff03037812 */ /* 0x000fc800078ec0ff */
[----:B------:R-:W-:-:S05]  /*0ff0*/  IADD3 R9, PT, PT, R3, R7, RZ ;  /* 0x0000000703097210 */ /* 0x000fca0007ffe0ff */
[----:B------:R-:W-:-:S05]  /*1000*/  VIADD R3, R9, 0xffffffff ;  /* 0xffffffff09037836 */ /* 0x000fca0000000000 */
[----:B------:R-:W-:-:S13]  /*1010*/  ISETP.GE.U32.AND P0, PT, R3, 0xfe, PT ;  /* 0x000000fe0300780c */ /* 0x000fda0003f06070 */
[----:B------:R-:W-:Y:S05]  /*1020*/  @!P0 BRA `(.L_x_34) ;  /* 0x0000000000808947 */ /* 0x000fea0003800000 */
[----:B------:R-:W-:-:S13]  /*1030*/  ISETP.GT.AND P0, PT, R9, 0xfe, PT ;  /* 0x000000fe0900780c */ /* 0x000fda0003f04270 */
[----:B------:R-:W-:Y:S05]  /*1040*/  @P0 BRA `(.L_x_35) ;  /* 0x00000000006c0947 */ /* 0x000fea0003800000 */
[----:B------:R-:W-:-:S13]  /*1050*/  ISETP.GE.AND P0, PT, R9, 0x1, PT ;  /* 0x000000010900780c */ /* 0x000fda0003f06270 */
[----:B------:R-:W-:Y:S05]  /*1060*/  @P0 BRA `(.L_x_36) ;  /* 0x0000000000740947 */ /* 0x000fea0003800000 */
[----:B------:R-:W-:Y:S02]  /*1070*/  ISETP.GE.AND P0, PT, R9, -0x18, PT ;  /* 0xffffffe80900780c */ /* 0x000fe40003f06270 */
[----:B------:R-:W-:-:S11]  /*1080*/  LOP3.LUT R0, R0, 0x80000000, RZ, 0xc0, !PT ;  /* 0x8000000000007812 */ /* 0x000fd600078ec0ff */
[----:B------:R-:W-:Y:S05]  /*1090*/  @!P0 BRA `(.L_x_36) ;  /* 0x0000000000688947 */ /* 0x000fea0003800000 */
[CCC-:B------:R-:W-:Y:S01]  /*10a0*/  FFMA.RZ R3, R12.reuse, R8.reuse, R13.reuse ;  /* 0x000000080c037223 */ /* 0x1c0fe2000000c00d */
[CCC-:B------:R-:W-:Y:S01]  /*10b0*/  FFMA.RM R6, R12.reuse, R8.reuse, R13.reuse ;  /* 0x000000080c067223 */ /* 0x1c0fe2000000400d */
[C---:B------:R-:W-:Y:S02]  /*10c0*/  ISETP.NE.AND P2, PT, R9.reuse, RZ, PT ;  /* 0x000000ff0900720c */ /* 0x040fe40003f45270 */
[----:B------:R-:W-:Y:S02]  /*10d0*/  ISETP.NE.AND P1, PT, R9, RZ, PT ;  /* 0x000000ff0900720c */ /* 0x000fe40003f25270 */
[----:B------:R-:W-:Y:S01]  /*10e0*/  LOP3.LUT R7, R3, 0x7fffff, RZ, 0xc0, !PT ;  /* 0x007fffff03077812 */ /* 0x000fe200078ec0ff */
[----:B------:R-:W-:Y:S01]  /*10f0*/  FFMA.RP R3, R12, R8, R13 ;  /* 0x000000080c037223 */ /* 0x000fe2000000800d */
[----:B------:R-:W-:Y:S01]  /*1100*/  IADD3 R8, PT, PT, R9, 0x20, RZ ;  /* 0x0000002009087810 */ /* 0x000fe20007ffe0ff */
[----:B------:R-:W-:Y:S01]  /*1110*/  IMAD.MOV R9, RZ, RZ, -R9 ;  /* 0x000000ffff097224 */ /* 0x000fe200078e0a09 */
[----:B------:R-:W-:-:S02]  /*1120*/  LOP3.LUT R7, R7, 0x800000, RZ, 0xfc, !PT ;  /* 0x0080000007077812 */ /* 0x000fc400078efcff */
[----:B------:R-:W-:Y:S02]  /*1130*/  FSETP.NEU.FTZ.AND P0, PT, R3, R6, PT ;  /* 0x000000060300720b */ /* 0x000fe40003f1d000 */
[----:B------:R-:W-:Y:S02]  /*1140*/  SHF.L.U32 R8, R7, R8, RZ ;  /* 0x0000000807087219 */ /* 0x000fe400000006ff */
[----:B------:R-:W-:Y:S02]  /*1150*/  SEL R6, R9, RZ, P2 ;  /* 0x000000ff09067207 */ /* 0x000fe40001000000 */
[----:B------:R-:W-:Y:S02]  /*1160*/  ISETP.NE.AND P1, PT, R8, RZ, P1 ;  /* 0x000000ff0800720c */ /* 0x000fe40000f25270 */
[----:B------:R-:W-:Y:S02]  /*1170*/  SHF.R.U32.HI R6, RZ, R6, R7 ;  /* 0x00000006ff067219 */ /* 0x000fe40000011607 */
[----:B------:R-:W-:-:S02]  /*1180*/  PLOP3.LUT P0, PT, P0, P1, PT, 0xf8, 0x8f ;  /* 0x00000000008f781c */ /* 0x000fc40000703f70 */
[----:B------:R-:W-:Y:S02]  /*1190*/  SHF.R.U32.HI R8, RZ, 0x1, R6 ;  /* 0x00000001ff087819 */ /* 0x000fe40000011606 */
[----:B------:R-:W-:-:S04]  /*11a0*/  SEL R3, RZ, 0x1, !P0 ;  /* 0x00000001ff037807 */ /* 0x000fc80004000000 */
[----:B------:R-:W-:-:S04]  /*11b0*/  LOP3.LUT R3, R3, 0x1, R8, 0xf8, !PT ;  /* 0x0000000103037812 */ /* 0x000fc800078ef808 */
[----:B------:R-:W-:-:S04]  /*11c0*/  LOP3.LUT R3, R3, R6, RZ, 0xc0, !PT ;  /* 0x0000000603037212 */ /* 0x000fc800078ec0ff */
[----:B------:R-:W-:-:S04]  /*11d0*/  IADD3 R3, PT, PT, R8, R3, RZ ;  /* 0x0000000308037210 */ /* 0x000fc80007ffe0ff */
[----:B------:R-:W-:Y:S01]  /*11e0*/  LOP3.LUT R0, R3, R0, RZ, 0xfc, !PT ;  /* 0x0000000003007212 */ /* 0x000fe200078efcff */
[----:B------:R-:W-:Y:S06]  /*11f0*/  BRA `(.L_x_36) ;  /* 0x0000000000107947 */ /* 0x000fec0003800000 */
.L_x_35:
[----:B------:R-:W-:-:S04]  /*1200*/  LOP3.LUT R0, R0, 0x80000000, RZ, 0xc0, !PT ;  /* 0x8000000000007812 */ /* 0x000fc800078ec0ff */
[----:B------:R-:W-:Y:S01]  /*1210*/  LOP3.LUT R0, R0, 0x7f800000, RZ, 0xfc, !PT ;  /* 0x7f80000000007812 */ /* 0x000fe200078efcff */
[----:B------:R-:W-:Y:S06]  /*1220*/  BRA `(.L_x_36) ;  /* 0x0000000000047947 */ /* 0x000fec0003800000 */
.L_x_34:
[----:B------:R-:W-:-:S07]  /*1230*/  IMAD R0, R7, 0x800000, R0 ;  /* 0x0080000007007824 */ /* 0x000fce00078e0200 */
.L_x_36:
[----:B------:R-:W-:Y:S05]  /*1240*/  BSYNC.RECONVERGENT B3 ;  /* 0x0000000000037941 */ /* 0x000fea0003800200 */
.L_x_33:
[----:B------:R-:W-:Y:S05]  /*1250*/  BRA `(.L_x_37) ;  /* 0x0000000000207947 */ /* 0x000fea0003800000 */
.L_x_32:
[----:B------:R-:W-:-:S04]  /*1260*/  LOP3.LUT R0, R9, 0x80000000, R8, 0x48, !PT ;  /* 0x8000000009007812 */ /* 0x000fc800078e4808 */
[----:B------:R-:W-:Y:S01]  /*1270*/  LOP3.LUT R0, R0, 0x7f800000, RZ, 0xfc, !PT ;  /* 0x7f80000000007812 */ /* 0x000fe200078efcff */
[----:B------:R-:W-:Y:S06]  /*1280*/  BRA `(.L_x_37) ;  /* 0x0000000000147947 */ /* 0x000fec0003800000 */
.L_x_31:
[----:B------:R-:W-:Y:S01]  /*1290*/  LOP3.LUT R0, R9, 0x80000000, R8, 0x48, !PT ;  /* 0x8000000009007812 */ /* 0x000fe200078e4808 */
[----:B------:R-:W-:Y:S06]  /*12a0*/  BRA `(.L_x_37) ;  /* 0x00000000000c7947 */ /* 0x000fec0003800000 */
.L_x_30:
[----:B------:R-:W0:Y:S01]  /*12b0*/  MUFU.RSQ R0, -QNAN ;  /* 0xffc0000000007908 */ /* 0x000e220000001400 */
[----:B------:R-:W-:Y:S05]  /*12c0*/  BRA `(.L_x_37) ;  /* 0x0000000000047947 */ /* 0x000fea0003800000 */
.L_x_29:
[----:B------:R-:W-:-:S07]  /*12d0*/  FADD.FTZ R0, R0, R3 ;  /* 0x0000000300007221 */ /* 0x000fce0000010000 */
.L_x_37:
[----:B------:R-:W-:Y:S05]  /*12e0*/  BSYNC.RECONVERGENT B2 ;  /* 0x0000000000027941 */ /* 0x000fea0003800200 */
.L_x_27:
[----:B------:R-:W-:-:S04]  /*12f0*/  HFMA2 R3, -RZ, RZ, 0, 0 ;  /* 0x00000000ff037431 */ /* 0x000fc800000001ff */
[----:B0-----:R-:W-:Y:S05]  /*1300*/  RET.REL.NODEC R2 `(_Z15softmax_inplacePf) ;  /* 0xffffffec023c7950 */ /* 0x001fea0003c3ffff */
.L_x_38:
        /* <DEDUP_REMOVED lines=15> */
.L_x_40:


//--------------------- .text._Z11attn_scoresPfS_ --------------------------
	.section	.text._Z11attn_scoresPfS_,"ax",@progbits
	.align	128
        .global         _Z11attn_scoresPfS_
        .type           _Z11attn_scoresPfS_,@function
        .size           _Z11attn_scoresPfS_,(.L_x_43 - _Z11attn_scoresPfS_)
        .other          _Z11attn_scoresPfS_,@"STO_CUDA_ENTRY STV_DEFAULT"
_Z11attn_scoresPfS_:
.text._Z11attn_scoresPfS_:
[----:B------:R-:W-:Y:S01]  /*0000*/  LDC R1, c[0x0][0x37c] ;  /* 0x0000df00ff017b82 */ /* 0x000fe20000000800 */
[----:B------:R-:W0:Y:S02]  /*0010*/  S2R R12, SR_TID.X ;  /* 0x00000000000c7919 */ /* 0x000e240000002100 */
[----:B0-----:R-:W-:-:S13]  /*0020*/  ISETP.GT.U32.AND P0, PT, R12, 0x5, PT ;  /* 0x000000050c00780c */ /* 0x001fda0003f04070 */
[----:B------:R-:W-:Y:S05]  /*0030*/  @P0 EXIT ;  /* 0x000000000000094d */ /* 0x000fea0003800000 */
[----:B------:R-:W0:Y:S01]  /*0040*/  S2R R15, SR_CTAID.X ;  /* 0x00000000000f7919 */ /* 0x000e220000002500 */
[----:B------:R-:W1:Y:S01]  /*0050*/  LDC.64 R2, c[0x0][0x380] ;  /* 0x0000e000ff027b82 */ /* 0x000e620000000a00 */
[----:B------:R-:W2:Y:S01]  /*0060*/  LDCU.64 UR4, c[0x0][0x358] ;  /* 0x00006b00ff0477ac */ /* 0x000ea20008000a00 */
[----:B------:R-:W-:-:S05]  /*0070*/  LEA R5, R12, R12, 0x1 ;  /* 0x0000000c0c057211 */ /* 0x000fca00078e08ff */
[----:B-1----:R-:W-:-:S05]  /*0080*/  IMAD.WIDE.U32 R4, R5, 0x4, R2 ;  /* 0x0000000405047825 */ /* 0x002fca00078e0002 */
[----:B--2---:R-:W2:Y:S01]  /*0090*/  LDG.E.CONSTANT R9, desc[UR4][R4.64] ;  /* 0x0000000404097981 */ /* 0x004ea2000c1e9900 */
[----:B0-----:R-:W-:-:S03]  /*00a0*/  LEA R7, R15, R15, 0x1 ;  /* 0x0000000f0f077211 */ /* 0x001fc600078e08ff */
[----:B------:R-:W3:Y:S02]  /*00b0*/  LDG.E.CONSTANT R8, desc[UR4][R4.64+0x4] ;  /* 0x0000040404087981 */ /* 0x000ee4000c1e9900 */
[----:B------:R-:W-:Y:S02]  /*00c0*/  IMAD.WIDE.U32 R2, R7, 0x4, R2 ;  /* 0x0000000407027825 */ /* 0x000fe400078e0002 */
[----:B------:R-:W4:Y:S01]  /*00d0*/  LDG.E.CONSTANT R10, desc[UR4][R4.64+0x8] ;  /* 0x00000804040a7981 */ /* 0x000f22000c1e9900 */
[----:B------:R-:W0:Y:S03]  /*00e0*/  LDC.64 R6, c[0x0][0x388] ;  /* 0x0000e200ff067b82 */ /* 0x000e260000000a00 */
[----:B------:R-:W2:Y:S04]  /*00f0*/  LDG.E.CONSTANT R0, desc[UR4][R2.64] ;  /* 0x0000000402007981 */ /* 0x000ea8000c1e9900 */
[----:B------:R-:W3:Y:S04]  /*0100*/  LDG.E.CONSTANT R11, desc[UR4][R2.64+0x4] ;  /* 0x00000404020b7981 */ /* 0x000ee8000c1e9900 */
[----:B------:R-:W4:Y:S01]  /*0110*/  LDG.E.CONSTANT R13, desc[UR4][R2.64+0x8] ;  /* 0x00000804020d7981 */ /* 0x000f22000c1e9900 */
[----:B------:R-:W-:Y:S01]  /*0120*/  ISETP.GT.U32.AND P0, PT, R12, R15, PT ;  /* 0x0000000f0c00720c */ /* 0x000fe20003f04070 */
[----:B--2---:R-:W-:-:S04]  /*0130*/  FFMA R0, R0, R9, RZ ;  /* 0x0000000900007223 */ /* 0x004fc800000000ff */
[----:B---3--:R-:W-:Y:S01]  /*0140*/  FFMA R0, R11, R8, R0 ;  /* 0x000000080b007223 */ /* 0x008fe20000000000 */
[----:B------:R-:W-:-:S03]  /*0150*/  IMAD R9, R15, 0x6, R12 ;  /* 0x000000060f097824 */ /* 0x000fc600078e020c */
[----:B----4-:R-:W-:Y:S01]  /*0160*/  FFMA R0, R13, R10, R0 ;  /* 0x0000000a0d007223 */ /* 0x010fe20000000000 */
[----:B0-----:R-:W-:-:S04]  /*0170*/  IMAD.WIDE.U32 R6, R9, 0x4, R6 ;  /* 0x0000000409067825 */ /* 0x001fc800078e0006 */
[----:B------:R-:W-:-:S05]  /*0180*/  FSEL R9, R0, -1.00000000000000000000e+09, !P0 ;  /* 0xce6e6b2800097808 */ /* 0x000fca0004000000 */
[----:B------:R-:W-:Y:S01]  /*0190*/  STG.E desc[UR4][R6.64], R9 ;  /* 0x0000000906007986 */ /* 0x000fe2000c101904 */
[----:B------:R-:W-:Y:S05]  /*01a0*/  EXIT ;  /* 0x000000000000794d */ /* 0x000fea0003800000 */
.L_x_39:
        /* <DEDUP_REMOVED lines=13> */
.L_x_43:


//--------------------- .nv.shared._Z14context_vectorPfS_S_ --------------------------
	.section	.nv.shared._Z14context_vectorPfS_S_,"aw",@nobits
	.sectionflags	@""
	.align	16
	.zero		1024


//--------------------- .nv.shared.reserved.0     --------------------------
	.section	.nv.shared.reserved.0,"aw",@nobits
	.weak		__nv_reservedSMEM_offset_0_alias
	.size		__nv_reservedSMEM_offset_0_alias, 0, 64
	.other		__nv_reservedSMEM_offset_0_alias,@"STO_CUDA_RESERVED_SHARED STV_DEFAULT"
__nv_reservedSMEM_offset_0_alias:
	.zero		0
	.zero		64


//--------------------- .nv.shared._Z15softmax_inplacePf --------------------------
	.section	.nv.shared._Z15softmax_inplacePf,"aw",@nobits
	.sectionflags	@""
	.align	16
	.zero		1024


//--------------------- .nv.shared._Z11attn_scoresPfS_ --------------------------
	.section	.nv.shared._Z11attn_scoresPfS_,"aw",@nobits
	.sectionflags	@""
	.align	16
	.zero		1024


//--------------------- .nv.constant0._Z14context_vectorPfS_S_ --------------------------
	.section	.nv.constant0._Z14context_vectorPfS_S_,"a",@progbits
	.sectionflags	@""
	.align	4
.nv.constant0._Z14context_vectorPfS_S_:
	.zero		920


//--------------------- .nv.constant0._Z15softmax_inplacePf --------------------------
	.section	.nv.constant0._Z15softmax_inplacePf,"a",@progbits
	.sectionflags	@""
	.align	4
.nv.constant0._Z15softmax_inplacePf:
	.zero		904


//--------------------- .nv.constant0._Z11attn_scoresPfS_ --------------------------
	.section	.nv.constant0._Z11attn_scoresPfS_,"a",@progbits
	.sectionflags	@""
	.align	4
.nv.constant0._Z11attn_scoresPfS_:
	.zero		912


//--------------------- SYMBOLS --------------------------

	.type		.nv.reservedSmem.offset0,@object
	.size		.nv.reservedSmem.offset0,0x4
	.type		.nv.reservedSmem.cap,@object
	.size		.nv.reservedSmem.cap,0x4
